//
// Generated by NVIDIA NVVM Compiler
//
// Compiler Build ID: CL-36424714
// Cuda compilation tools, release 13.0, V13.0.88
// Based on NVVM 20.0.0
//

.version 9.0
.target sm_100
.address_size 64

	// .globl	_Z13sha_transformPiPj
.const .align 4 .b8 g_cSHA1baseCode[20];

.visible .entry _Z13sha_transformPiPj(
	.param .u64 .ptr .align 1 _Z13sha_transformPiPj_param_0,
	.param .u64 .ptr .align 1 _Z13sha_transformPiPj_param_1
)
{
	.local .align 16 .b8 	__local_depot0[64];
	.reg .b64 	%SP;
	.reg .b64 	%SPL;
	.reg .pred 	%p<7>;
	.reg .b16 	%rs<8>;
	.reg .b32 	%r<1009>;
	.reg .b64 	%rd<15>;

	mov.u64 	%SPL, __local_depot0;
	ld.param.u64 	%rd8, [_Z13sha_transformPiPj_param_1];
	cvta.to.global.u64 	%rd9, %rd8;
	add.u64 	%rd1, %SPL, 0;
	mov.u32 	%r1, %ctaid.x;
	mov.u32 	%r2, %tid.x;
	shl.b32 	%r25, %r1, 9;
	shl.b32 	%r26, %r2, 4;
	add.s32 	%r27, %r25, %r26;
	mul.wide.u32 	%rd11, %r27, 4;
	add.s64 	%rd2, %rd9, %rd11;
	ld.global.u32 	%r1008, [%rd2];
	ld.global.u32 	%r28, [%rd2+4];
	ld.global.u32 	%r29, [%rd2+8];
	ld.global.u32 	%r30, [%rd2+12];
	st.local.v4.u32 	[%rd1], {%r1008, %r28, %r29, %r30};
	ld.global.u32 	%r31, [%rd2+16];
	ld.global.u32 	%r32, [%rd2+20];
	ld.global.u32 	%r33, [%rd2+24];
	ld.global.u32 	%r34, [%rd2+28];
	st.local.v4.u32 	[%rd1+16], {%r31, %r32, %r33, %r34};
	ld.global.u32 	%r35, [%rd2+32];
	ld.global.u32 	%r36, [%rd2+36];
	ld.global.u32 	%r37, [%rd2+40];
	ld.global.u32 	%r38, [%rd2+44];
	st.local.v4.u32 	[%rd1+32], {%r35, %r36, %r37, %r38};
	ld.global.u32 	%r39, [%rd2+48];
	ld.global.u32 	%r40, [%rd2+52];
	ld.global.u32 	%r41, [%rd2+56];
	ld.global.u32 	%r42, [%rd2+60];
	st.local.v4.u32 	[%rd1+48], {%r39, %r40, %r41, %r42};
	ld.const.u32 	%r43, [g_cSHA1baseCode];
	ld.const.u32 	%r4, [g_cSHA1baseCode+4];
	ld.const.u32 	%r44, [g_cSHA1baseCode+8];
	ld.const.u32 	%r45, [g_cSHA1baseCode+12];
	ld.const.u32 	%r46, [g_cSHA1baseCode+16];
	shf.l.wrap.b32 	%r47, %r43, %r43, 5;
	xor.b32  	%r48, %r45, %r44;
	and.b32  	%r49, %r48, %r4;
	xor.b32  	%r50, %r49, %r45;
	add.s32 	%r51, %r47, %r46;
	add.s32 	%r52, %r51, %r50;
	add.s32 	%r5, %r52, 1518500249;
	shf.l.wrap.b32 	%r6, %r4, %r4, 30;
	shf.l.wrap.b32 	%r7, %r43, %r43, 30;
$L__BB0_1:
	cvt.u16.u32 	%rs7, %r1008;
	and.b16  	%rs4, %rs7, 255;
	setp.ne.s16 	%p1, %rs4, 126;
	mov.u64 	%rd14, %rd1;
	@%p1 bra 	$L__BB0_4;
	mov.u64 	%rd13, %rd1;
$L__BB0_3:
	mov.b16 	%rs5, 33;
	st.local.u8 	[%rd13], %rs5;
	add.s64 	%rd14, %rd13, 1;
	ld.local.u8 	%rs7, [%rd13+1];
	setp.eq.s16 	%p2, %rs7, 126;
	mov.u64 	%rd13, %rd14;
	@%p2 bra 	$L__BB0_3;
$L__BB0_4:
	ld.param.u64 	%rd12, [_Z13sha_transformPiPj_param_0];
	cvta.to.global.u64 	%rd6, %rd12;
	add.s16 	%rs6, %rs7, 1;
	st.local.u8 	[%rd14], %rs6;
	ld.local.v4.u32 	{%r9, %r10, %r11, %r12}, [%rd1+48];
	ld.local.v4.u32 	{%r13, %r14, %r15, %r16}, [%rd1+32];
	ld.local.v4.u32 	{%r17, %r18, %r19, %r20}, [%rd1+16];
	ld.local.v4.u32 	{%r1008, %r22, %r23, %r24}, [%rd1];
	add.s32 	%r53, %r5, %r1008;
	shf.l.wrap.b32 	%r54, %r53, %r53, 5;
	xor.b32  	%r57, %r6, %r44;
	and.b32  	%r59, %r57, %r43;
	xor.b32  	%r60, %r59, %r44;
	add.s32 	%r61, %r45, %r60;
	add.s32 	%r62, %r61, %r22;
	add.s32 	%r63, %r62, %r54;
	add.s32 	%r64, %r63, 1518500249;
	shf.l.wrap.b32 	%r65, %r64, %r64, 5;
	xor.b32  	%r66, %r6, %r7;
	and.b32  	%r67, %r53, %r66;
	xor.b32  	%r68, %r67, %r6;
	add.s32 	%r69, %r44, %r23;
	add.s32 	%r70, %r69, %r68;
	add.s32 	%r71, %r70, %r65;
	add.s32 	%r72, %r71, 1518500249;
	shf.l.wrap.b32 	%r73, %r53, %r53, 30;
	shf.l.wrap.b32 	%r74, %r72, %r72, 5;
	xor.b32  	%r75, %r73, %r7;
	and.b32  	%r76, %r64, %r75;
	xor.b32  	%r77, %r76, %r7;
	add.s32 	%r78, %r6, %r24;
	add.s32 	%r79, %r78, %r77;
	add.s32 	%r80, %r79, %r74;
	add.s32 	%r81, %r80, 1518500249;
	shf.l.wrap.b32 	%r82, %r64, %r64, 30;
	shf.l.wrap.b32 	%r83, %r81, %r81, 5;
	xor.b32  	%r84, %r82, %r73;
	and.b32  	%r85, %r72, %r84;
	xor.b32  	%r86, %r85, %r73;
	add.s32 	%r87, %r7, %r17;
	add.s32 	%r88, %r87, %r86;
	add.s32 	%r89, %r88, %r83;
	add.s32 	%r90, %r89, 1518500249;
	shf.l.wrap.b32 	%r91, %r72, %r72, 30;
	shf.l.wrap.b32 	%r92, %r90, %r90, 5;
	xor.b32  	%r93, %r91, %r82;
	and.b32  	%r94, %r81, %r93;
	xor.b32  	%r95, %r94, %r82;
	add.s32 	%r96, %r18, %r73;
	add.s32 	%r97, %r96, %r95;
	add.s32 	%r98, %r97, %r92;
	add.s32 	%r99, %r98, 1518500249;
	shf.l.wrap.b32 	%r100, %r81, %r81, 30;
	shf.l.wrap.b32 	%r101, %r99, %r99, 5;
	xor.b32  	%r102, %r100, %r91;
	and.b32  	%r103, %r90, %r102;
	xor.b32  	%r104, %r103, %r91;
	add.s32 	%r105, %r19, %r82;
	add.s32 	%r106, %r105, %r104;
	add.s32 	%r107, %r106, %r101;
	add.s32 	%r108, %r107, 1518500249;
	shf.l.wrap.b32 	%r109, %r90, %r90, 30;
	shf.l.wrap.b32 	%r110, %r108, %r108, 5;
	xor.b32  	%r111, %r109, %r100;
	and.b32  	%r112, %r99, %r111;
	xor.b32  	%r113, %r112, %r100;
	add.s32 	%r114, %r20, %r91;
	add.s32 	%r115, %r114, %r113;
	add.s32 	%r116, %r115, %r110;
	add.s32 	%r117, %r116, 1518500249;
	shf.l.wrap.b32 	%r118, %r99, %r99, 30;
	shf.l.wrap.b32 	%r119, %r117, %r117, 5;
	xor.b32  	%r120, %r118, %r109;
	and.b32  	%r121, %r108, %r120;
	xor.b32  	%r122, %r121, %r109;
	add.s32 	%r123, %r13, %r100;
	add.s32 	%r124, %r123, %r122;
	add.s32 	%r125, %r124, %r119;
	add.s32 	%r126, %r125, 1518500249;
	shf.l.wrap.b32 	%r127, %r108, %r108, 30;
	shf.l.wrap.b32 	%r128, %r126, %r126, 5;
	xor.b32  	%r129, %r127, %r118;
	and.b32  	%r130, %r117, %r129;
	xor.b32  	%r131, %r130, %r118;
	add.s32 	%r132, %r14, %r109;
	add.s32 	%r133, %r132, %r131;
	add.s32 	%r134, %r133, %r128;
	add.s32 	%r135, %r134, 1518500249;
	shf.l.wrap.b32 	%r136, %r117, %r117, 30;
	shf.l.wrap.b32 	%r137, %r135, %r135, 5;
	xor.b32  	%r138, %r136, %r127;
	and.b32  	%r139, %r126, %r138;
	xor.b32  	%r140, %r139, %r127;
	add.s32 	%r141, %r15, %r118;
	add.s32 	%r142, %r141, %r140;
	add.s32 	%r143, %r142, %r137;
	add.s32 	%r144, %r143, 1518500249;
	shf.l.wrap.b32 	%r145, %r126, %r126, 30;
	shf.l.wrap.b32 	%r146, %r144, %r144, 5;
	xor.b32  	%r147, %r145, %r136;
	and.b32  	%r148, %r135, %r147;
	xor.b32  	%r149, %r148, %r136;
	add.s32 	%r150, %r16, %r127;
	add.s32 	%r151, %r150, %r149;
	add.s32 	%r152, %r151, %r146;
	add.s32 	%r153, %r152, 1518500249;
	shf.l.wrap.b32 	%r154, %r135, %r135, 30;
	shf.l.wrap.b32 	%r155, %r153, %r153, 5;
	xor.b32  	%r156, %r154, %r145;
	and.b32  	%r157, %r144, %r156;
	xor.b32  	%r158, %r157, %r145;
	add.s32 	%r159, %r9, %r136;
	add.s32 	%r160, %r159, %r158;
	add.s32 	%r161, %r160, %r155;
	add.s32 	%r162, %r161, 1518500249;
	shf.l.wrap.b32 	%r163, %r144, %r144, 30;
	shf.l.wrap.b32 	%r164, %r162, %r162, 5;
	xor.b32  	%r165, %r163, %r154;
	and.b32  	%r166, %r153, %r165;
	xor.b32  	%r167, %r166, %r154;
	add.s32 	%r168, %r10, %r145;
	add.s32 	%r169, %r168, %r167;
	add.s32 	%r170, %r169, %r164;
	add.s32 	%r171, %r170, 1518500249;
	shf.l.wrap.b32 	%r172, %r153, %r153, 30;
	shf.l.wrap.b32 	%r173, %r171, %r171, 5;
	xor.b32  	%r174, %r172, %r163;
	and.b32  	%r175, %r162, %r174;
	xor.b32  	%r176, %r175, %r163;
	add.s32 	%r177, %r11, %r154;
	add.s32 	%r178, %r177, %r176;
	add.s32 	%r179, %r178, %r173;
	add.s32 	%r180, %r179, 1518500249;
	shf.l.wrap.b32 	%r181, %r162, %r162, 30;
	shf.l.wrap.b32 	%r182, %r180, %r180, 5;
	xor.b32  	%r183, %r181, %r172;
	and.b32  	%r184, %r171, %r183;
	xor.b32  	%r185, %r184, %r172;
	add.s32 	%r186, %r12, %r163;
	add.s32 	%r187, %r186, %r185;
	add.s32 	%r188, %r187, %r182;
	add.s32 	%r189, %r188, 1518500249;
	shf.l.wrap.b32 	%r190, %r171, %r171, 30;
	xor.b32  	%r191, %r13, %r10;
	xor.b32  	%r192, %r191, %r23;
	xor.b32  	%r193, %r192, %r1008;
	shf.l.wrap.b32 	%r194, %r193, %r193, 1;
	shf.l.wrap.b32 	%r195, %r189, %r189, 5;
	xor.b32  	%r196, %r190, %r181;
	and.b32  	%r197, %r180, %r196;
	xor.b32  	%r198, %r197, %r181;
	add.s32 	%r199, %r194, %r172;
	add.s32 	%r200, %r199, %r198;
	add.s32 	%r201, %r200, %r195;
	add.s32 	%r202, %r201, 1518500249;
	shf.l.wrap.b32 	%r203, %r180, %r180, 30;
	xor.b32  	%r204, %r14, %r11;
	xor.b32  	%r205, %r204, %r24;
	xor.b32  	%r206, %r205, %r22;
	shf.l.wrap.b32 	%r207, %r206, %r206, 1;
	shf.l.wrap.b32 	%r208, %r202, %r202, 5;
	xor.b32  	%r209, %r203, %r190;
	and.b32  	%r210, %r189, %r209;
	xor.b32  	%r211, %r210, %r190;
	add.s32 	%r212, %r207, %r181;
	add.s32 	%r213, %r212, %r211;
	add.s32 	%r214, %r213, %r208;
	add.s32 	%r215, %r214, 1518500249;
	shf.l.wrap.b32 	%r216, %r189, %r189, 30;
	xor.b32  	%r217, %r15, %r12;
	xor.b32  	%r218, %r217, %r17;
	xor.b32  	%r219, %r218, %r23;
	shf.l.wrap.b32 	%r220, %r219, %r219, 1;
	shf.l.wrap.b32 	%r221, %r215, %r215, 5;
	xor.b32  	%r222, %r216, %r203;
	and.b32  	%r223, %r202, %r222;
	xor.b32  	%r224, %r223, %r203;
	add.s32 	%r225, %r220, %r190;
	add.s32 	%r226, %r225, %r224;
	add.s32 	%r227, %r226, %r221;
	add.s32 	%r228, %r227, 1518500249;
	shf.l.wrap.b32 	%r229, %r202, %r202, 30;
	xor.b32  	%r230, %r18, %r16;
	xor.b32  	%r231, %r230, %r24;
	xor.b32  	%r232, %r231, %r194;
	shf.l.wrap.b32 	%r233, %r232, %r232, 1;
	shf.l.wrap.b32 	%r234, %r228, %r228, 5;
	xor.b32  	%r235, %r229, %r216;
	and.b32  	%r236, %r215, %r235;
	xor.b32  	%r237, %r236, %r216;
	add.s32 	%r238, %r233, %r203;
	add.s32 	%r239, %r238, %r237;
	add.s32 	%r240, %r239, %r234;
	add.s32 	%r241, %r240, 1518500249;
	shf.l.wrap.b32 	%r242, %r215, %r215, 30;
	xor.b32  	%r243, %r19, %r9;
	xor.b32  	%r244, %r243, %r17;
	xor.b32  	%r245, %r244, %r207;
	shf.l.wrap.b32 	%r246, %r245, %r245, 1;
	shf.l.wrap.b32 	%r247, %r241, %r241, 5;
	xor.b32  	%r248, %r242, %r229;
	xor.b32  	%r249, %r248, %r228;
	add.s32 	%r250, %r246, %r216;
	add.s32 	%r251, %r250, %r249;
	add.s32 	%r252, %r251, %r247;
	add.s32 	%r253, %r252, 1859775393;
	shf.l.wrap.b32 	%r254, %r228, %r228, 30;
	xor.b32  	%r255, %r20, %r10;
	xor.b32  	%r256, %r255, %r18;
	xor.b32  	%r257, %r256, %r220;
	shf.l.wrap.b32 	%r258, %r257, %r257, 1;
	shf.l.wrap.b32 	%r259, %r253, %r253, 5;
	xor.b32  	%r260, %r254, %r242;
	xor.b32  	%r261, %r260, %r241;
	add.s32 	%r262, %r258, %r229;
	add.s32 	%r263, %r262, %r261;
	add.s32 	%r264, %r263, %r259;
	add.s32 	%r265, %r264, 1859775393;
	shf.l.wrap.b32 	%r266, %r241, %r241, 30;
	xor.b32  	%r267, %r13, %r11;
	xor.b32  	%r268, %r267, %r19;
	xor.b32  	%r269, %r268, %r233;
	shf.l.wrap.b32 	%r270, %r269, %r269, 1;
	shf.l.wrap.b32 	%r271, %r265, %r265, 5;
	xor.b32  	%r272, %r266, %r254;
	xor.b32  	%r273, %r272, %r253;
	add.s32 	%r274, %r270, %r242;
	add.s32 	%r275, %r274, %r273;
	add.s32 	%r276, %r275, %r271;
	add.s32 	%r277, %r276, 1859775393;
	shf.l.wrap.b32 	%r278, %r253, %r253, 30;
	xor.b32  	%r279, %r14, %r12;
	xor.b32  	%r280, %r279, %r20;
	xor.b32  	%r281, %r280, %r246;
	shf.l.wrap.b32 	%r282, %r281, %r281, 1;
	shf.l.wrap.b32 	%r283, %r277, %r277, 5;
	xor.b32  	%r284, %r278, %r266;
	xor.b32  	%r285, %r284, %r265;
	add.s32 	%r286, %r282, %r254;
	add.s32 	%r287, %r286, %r285;
	add.s32 	%r288, %r287, %r283;
	add.s32 	%r289, %r288, 1859775393;
	shf.l.wrap.b32 	%r290, %r265, %r265, 30;
	xor.b32  	%r291, %r13, %r15;
	xor.b32  	%r292, %r291, %r194;
	xor.b32  	%r293, %r292, %r258;
	shf.l.wrap.b32 	%r294, %r293, %r293, 1;
	shf.l.wrap.b32 	%r295, %r289, %r289, 5;
	xor.b32  	%r296, %r290, %r278;
	xor.b32  	%r297, %r296, %r277;
	add.s32 	%r298, %r294, %r266;
	add.s32 	%r299, %r298, %r297;
	add.s32 	%r300, %r299, %r295;
	add.s32 	%r301, %r300, 1859775393;
	shf.l.wrap.b32 	%r302, %r277, %r277, 30;
	xor.b32  	%r303, %r14, %r16;
	xor.b32  	%r304, %r303, %r207;
	xor.b32  	%r305, %r304, %r270;
	shf.l.wrap.b32 	%r306, %r305, %r305, 1;
	shf.l.wrap.b32 	%r307, %r301, %r301, 5;
	xor.b32  	%r308, %r302, %r290;
	xor.b32  	%r309, %r308, %r289;
	add.s32 	%r310, %r306, %r278;
	add.s32 	%r311, %r310, %r309;
	add.s32 	%r312, %r311, %r307;
	add.s32 	%r313, %r312, 1859775393;
	shf.l.wrap.b32 	%r314, %r289, %r289, 30;
	xor.b32  	%r315, %r15, %r9;
	xor.b32  	%r316, %r315, %r220;
	xor.b32  	%r317, %r316, %r282;
	shf.l.wrap.b32 	%r318, %r317, %r317, 1;
	shf.l.wrap.b32 	%r319, %r313, %r313, 5;
	xor.b32  	%r320, %r314, %r302;
	xor.b32  	%r321, %r320, %r301;
	add.s32 	%r322, %r318, %r290;
	add.s32 	%r323, %r322, %r321;
	add.s32 	%r324, %r323, %r319;
	add.s32 	%r325, %r324, 1859775393;
	shf.l.wrap.b32 	%r326, %r301, %r301, 30;
	xor.b32  	%r327, %r16, %r10;
	xor.b32  	%r328, %r327, %r233;
	xor.b32  	%r329, %r328, %r294;
	shf.l.wrap.b32 	%r330, %r329, %r329, 1;
	shf.l.wrap.b32 	%r331, %r325, %r325, 5;
	xor.b32  	%r332, %r326, %r314;
	xor.b32  	%r333, %r332, %r313;
	add.s32 	%r334, %r330, %r302;
	add.s32 	%r335, %r334, %r333;
	add.s32 	%r336, %r335, %r331;
	add.s32 	%r337, %r336, 1859775393;
	shf.l.wrap.b32 	%r338, %r313, %r313, 30;
	xor.b32  	%r339, %r9, %r11;
	xor.b32  	%r340, %r339, %r246;
	xor.b32  	%r341, %r340, %r306;
	shf.l.wrap.b32 	%r342, %r341, %r341, 1;
	shf.l.wrap.b32 	%r343, %r337, %r337, 5;
	xor.b32  	%r344, %r338, %r326;
	xor.b32  	%r345, %r344, %r325;
	add.s32 	%r346, %r342, %r314;
	add.s32 	%r347, %r346, %r345;
	add.s32 	%r348, %r347, %r343;
	add.s32 	%r349, %r348, 1859775393;
	shf.l.wrap.b32 	%r350, %r325, %r325, 30;
	xor.b32  	%r351, %r10, %r12;
	xor.b32  	%r352, %r351, %r258;
	xor.b32  	%r353, %r352, %r318;
	shf.l.wrap.b32 	%r354, %r353, %r353, 1;
	shf.l.wrap.b32 	%r355, %r349, %r349, 5;
	xor.b32  	%r356, %r350, %r338;
	xor.b32  	%r357, %r356, %r337;
	add.s32 	%r358, %r354, %r326;
	add.s32 	%r359, %r358, %r357;
	add.s32 	%r360, %r359, %r355;
	add.s32 	%r361, %r360, 1859775393;
	shf.l.wrap.b32 	%r362, %r337, %r337, 30;
	xor.b32  	%r363, %r194, %r11;
	xor.b32  	%r364, %r363, %r270;
	xor.b32  	%r365, %r364, %r330;
	shf.l.wrap.b32 	%r366, %r365, %r365, 1;
	shf.l.wrap.b32 	%r367, %r361, %r361, 5;
	xor.b32  	%r368, %r362, %r350;
	xor.b32  	%r369, %r368, %r349;
	add.s32 	%r370, %r366, %r338;
	add.s32 	%r371, %r370, %r369;
	add.s32 	%r372, %r371, %r367;
	add.s32 	%r373, %r372, 1859775393;
	shf.l.wrap.b32 	%r374, %r349, %r349, 30;
	xor.b32  	%r375, %r207, %r12;
	xor.b32  	%r376, %r375, %r282;
	xor.b32  	%r377, %r376, %r342;
	shf.l.wrap.b32 	%r378, %r377, %r377, 1;
	shf.l.wrap.b32 	%r379, %r373, %r373, 5;
	xor.b32  	%r380, %r374, %r362;
	xor.b32  	%r381, %r380, %r361;
	add.s32 	%r382, %r378, %r350;
	add.s32 	%r383, %r382, %r381;
	add.s32 	%r384, %r383, %r379;
	add.s32 	%r385, %r384, 1859775393;
	shf.l.wrap.b32 	%r386, %r361, %r361, 30;
	xor.b32  	%r387, %r194, %r220;
	xor.b32  	%r388, %r387, %r294;
	xor.b32  	%r389, %r388, %r354;
	shf.l.wrap.b32 	%r390, %r389, %r389, 1;
	shf.l.wrap.b32 	%r391, %r385, %r385, 5;
	xor.b32  	%r392, %r386, %r374;
	xor.b32  	%r393, %r392, %r373;
	add.s32 	%r394, %r390, %r362;
	add.s32 	%r395, %r394, %r393;
	add.s32 	%r396, %r395, %r391;
	add.s32 	%r397, %r396, 1859775393;
	shf.l.wrap.b32 	%r398, %r373, %r373, 30;
	xor.b32  	%r399, %r233, %r207;
	xor.b32  	%r400, %r399, %r306;
	xor.b32  	%r401, %r400, %r366;
	shf.l.wrap.b32 	%r402, %r401, %r401, 1;
	shf.l.wrap.b32 	%r403, %r397, %r397, 5;
	xor.b32  	%r404, %r398, %r386;
	xor.b32  	%r405, %r404, %r385;
	add.s32 	%r406, %r402, %r374;
	add.s32 	%r407, %r406, %r405;
	add.s32 	%r408, %r407, %r403;
	add.s32 	%r409, %r408, 1859775393;
	shf.l.wrap.b32 	%r410, %r385, %r385, 30;
	xor.b32  	%r411, %r246, %r220;
	xor.b32  	%r412, %r411, %r318;
	xor.b32  	%r413, %r412, %r378;
	shf.l.wrap.b32 	%r414, %r413, %r413, 1;
	shf.l.wrap.b32 	%r415, %r409, %r409, 5;
	xor.b32  	%r416, %r410, %r398;
	xor.b32  	%r417, %r416, %r397;
	add.s32 	%r418, %r414, %r386;
	add.s32 	%r419, %r418, %r417;
	add.s32 	%r420, %r419, %r415;
	add.s32 	%r421, %r420, 1859775393;
	shf.l.wrap.b32 	%r422, %r397, %r397, 30;
	xor.b32  	%r423, %r233, %r258;
	xor.b32  	%r424, %r423, %r330;
	xor.b32  	%r425, %r424, %r390;
	shf.l.wrap.b32 	%r426, %r425, %r425, 1;
	shf.l.wrap.b32 	%r427, %r421, %r421, 5;
	xor.b32  	%r428, %r422, %r410;
	xor.b32  	%r429, %r428, %r409;
	add.s32 	%r430, %r426, %r398;
	add.s32 	%r431, %r430, %r429;
	add.s32 	%r432, %r431, %r427;
	add.s32 	%r433, %r432, 1859775393;
	shf.l.wrap.b32 	%r434, %r409, %r409, 30;
	xor.b32  	%r435, %r270, %r246;
	xor.b32  	%r436, %r435, %r342;
	xor.b32  	%r437, %r436, %r402;
	shf.l.wrap.b32 	%r438, %r437, %r437, 1;
	shf.l.wrap.b32 	%r439, %r433, %r433, 5;
	xor.b32  	%r440, %r434, %r422;
	xor.b32  	%r441, %r440, %r421;
	add.s32 	%r442, %r438, %r410;
	add.s32 	%r443, %r442, %r441;
	add.s32 	%r444, %r443, %r439;
	add.s32 	%r445, %r444, 1859775393;
	shf.l.wrap.b32 	%r446, %r421, %r421, 30;
	xor.b32  	%r447, %r282, %r258;
	xor.b32  	%r448, %r447, %r354;
	xor.b32  	%r449, %r448, %r414;
	shf.l.wrap.b32 	%r450, %r449, %r449, 1;
	shf.l.wrap.b32 	%r451, %r445, %r445, 5;
	xor.b32  	%r452, %r446, %r434;
	xor.b32  	%r453, %r452, %r433;
	add.s32 	%r454, %r450, %r422;
	add.s32 	%r455, %r454, %r453;
	add.s32 	%r456, %r455, %r451;
	add.s32 	%r457, %r456, 1859775393;
	shf.l.wrap.b32 	%r458, %r433, %r433, 30;
	xor.b32  	%r459, %r270, %r294;
	xor.b32  	%r460, %r459, %r366;
	xor.b32  	%r461, %r460, %r426;
	shf.l.wrap.b32 	%r462, %r461, %r461, 1;
	shf.l.wrap.b32 	%r463, %r457, %r457, 5;
	xor.b32  	%r464, %r458, %r446;
	xor.b32  	%r465, %r464, %r445;
	add.s32 	%r466, %r462, %r434;
	add.s32 	%r467, %r466, %r465;
	add.s32 	%r468, %r467, %r463;
	add.s32 	%r469, %r468, 1859775393;
	shf.l.wrap.b32 	%r470, %r445, %r445, 30;
	xor.b32  	%r471, %r306, %r282;
	xor.b32  	%r472, %r471, %r378;
	xor.b32  	%r473, %r472, %r438;
	shf.l.wrap.b32 	%r474, %r473, %r473, 1;
	shf.l.wrap.b32 	%r475, %r469, %r469, 5;
	xor.b32  	%r476, %r470, %r458;
	xor.b32  	%r477, %r476, %r457;
	add.s32 	%r478, %r474, %r446;
	add.s32 	%r479, %r478, %r477;
	add.s32 	%r480, %r479, %r475;
	add.s32 	%r481, %r480, 1859775393;
	shf.l.wrap.b32 	%r482, %r457, %r457, 30;
	xor.b32  	%r483, %r318, %r294;
	xor.b32  	%r484, %r483, %r390;
	xor.b32  	%r485, %r484, %r450;
	shf.l.wrap.b32 	%r486, %r485, %r485, 1;
	shf.l.wrap.b32 	%r487, %r481, %r481, 5;
	and.b32  	%r488, %r469, %r482;
	or.b32  	%r489, %r469, %r482;
	and.b32  	%r490, %r489, %r470;
	or.b32  	%r491, %r490, %r488;
	add.s32 	%r492, %r486, %r458;
	add.s32 	%r493, %r492, %r491;
	add.s32 	%r494, %r493, %r487;
	add.s32 	%r495, %r494, -1894007588;
	shf.l.wrap.b32 	%r496, %r469, %r469, 30;
	xor.b32  	%r497, %r306, %r330;
	xor.b32  	%r498, %r497, %r402;
	xor.b32  	%r499, %r498, %r462;
	shf.l.wrap.b32 	%r500, %r499, %r499, 1;
	shf.l.wrap.b32 	%r501, %r495, %r495, 5;
	and.b32  	%r502, %r481, %r496;
	or.b32  	%r503, %r481, %r496;
	and.b32  	%r504, %r503, %r482;
	or.b32  	%r505, %r504, %r502;
	add.s32 	%r506, %r500, %r470;
	add.s32 	%r507, %r506, %r505;
	add.s32 	%r508, %r507, %r501;
	add.s32 	%r509, %r508, -1894007588;
	shf.l.wrap.b32 	%r510, %r481, %r481, 30;
	xor.b32  	%r511, %r342, %r318;
	xor.b32  	%r512, %r511, %r414;
	xor.b32  	%r513, %r512, %r474;
	shf.l.wrap.b32 	%r514, %r513, %r513, 1;
	shf.l.wrap.b32 	%r515, %r509, %r509, 5;
	and.b32  	%r516, %r495, %r510;
	or.b32  	%r517, %r495, %r510;
	and.b32  	%r518, %r517, %r496;
	or.b32  	%r519, %r518, %r516;
	add.s32 	%r520, %r514, %r482;
	add.s32 	%r521, %r520, %r519;
	add.s32 	%r522, %r521, %r515;
	add.s32 	%r523, %r522, -1894007588;
	shf.l.wrap.b32 	%r524, %r495, %r495, 30;
	xor.b32  	%r525, %r354, %r330;
	xor.b32  	%r526, %r525, %r426;
	xor.b32  	%r527, %r526, %r486;
	shf.l.wrap.b32 	%r528, %r527, %r527, 1;
	shf.l.wrap.b32 	%r529, %r523, %r523, 5;
	and.b32  	%r530, %r509, %r524;
	or.b32  	%r531, %r509, %r524;
	and.b32  	%r532, %r531, %r510;
	or.b32  	%r533, %r532, %r530;
	add.s32 	%r534, %r528, %r496;
	add.s32 	%r535, %r534, %r533;
	add.s32 	%r536, %r535, %r529;
	add.s32 	%r537, %r536, -1894007588;
	shf.l.wrap.b32 	%r538, %r509, %r509, 30;
	xor.b32  	%r539, %r342, %r366;
	xor.b32  	%r540, %r539, %r438;
	xor.b32  	%r541, %r540, %r500;
	shf.l.wrap.b32 	%r542, %r541, %r541, 1;
	shf.l.wrap.b32 	%r543, %r537, %r537, 5;
	and.b32  	%r544, %r523, %r538;
	or.b32  	%r545, %r523, %r538;
	and.b32  	%r546, %r545, %r524;
	or.b32  	%r547, %r546, %r544;
	add.s32 	%r548, %r542, %r510;
	add.s32 	%r549, %r548, %r547;
	add.s32 	%r550, %r549, %r543;
	add.s32 	%r551, %r550, -1894007588;
	shf.l.wrap.b32 	%r552, %r523, %r523, 30;
	xor.b32  	%r553, %r378, %r354;
	xor.b32  	%r554, %r553, %r450;
	xor.b32  	%r555, %r554, %r514;
	shf.l.wrap.b32 	%r556, %r555, %r555, 1;
	shf.l.wrap.b32 	%r557, %r551, %r551, 5;
	and.b32  	%r558, %r537, %r552;
	or.b32  	%r559, %r537, %r552;
	and.b32  	%r560, %r559, %r538;
	or.b32  	%r561, %r560, %r558;
	add.s32 	%r562, %r556, %r524;
	add.s32 	%r563, %r562, %r561;
	add.s32 	%r564, %r563, %r557;
	add.s32 	%r565, %r564, -1894007588;
	shf.l.wrap.b32 	%r566, %r537, %r537, 30;
	xor.b32  	%r567, %r390, %r366;
	xor.b32  	%r568, %r567, %r462;
	xor.b32  	%r569, %r568, %r528;
	shf.l.wrap.b32 	%r570, %r569, %r569, 1;
	shf.l.wrap.b32 	%r571, %r565, %r565, 5;
	and.b32  	%r572, %r551, %r566;
	or.b32  	%r573, %r551, %r566;
	and.b32  	%r574, %r573, %r552;
	or.b32  	%r575, %r574, %r572;
	add.s32 	%r576, %r570, %r538;
	add.s32 	%r577, %r576, %r575;
	add.s32 	%r578, %r577, %r571;
	add.s32 	%r579, %r578, -1894007588;
	shf.l.wrap.b32 	%r580, %r551, %r551, 30;
	xor.b32  	%r581, %r378, %r402;
	xor.b32  	%r582, %r581, %r474;
	xor.b32  	%r583, %r582, %r542;
	shf.l.wrap.b32 	%r584, %r583, %r583, 1;
	shf.l.wrap.b32 	%r585, %r579, %r579, 5;
	and.b32  	%r586, %r565, %r580;
	or.b32  	%r587, %r565, %r580;
	and.b32  	%r588, %r587, %r566;
	or.b32  	%r589, %r588, %r586;
	add.s32 	%r590, %r584, %r552;
	add.s32 	%r591, %r590, %r589;
	add.s32 	%r592, %r591, %r585;
	add.s32 	%r593, %r592, -1894007588;
	shf.l.wrap.b32 	%r594, %r565, %r565, 30;
	xor.b32  	%r595, %r414, %r390;
	xor.b32  	%r596, %r595, %r486;
	xor.b32  	%r597, %r596, %r556;
	shf.l.wrap.b32 	%r598, %r597, %r597, 1;
	shf.l.wrap.b32 	%r599, %r593, %r593, 5;
	and.b32  	%r600, %r579, %r594;
	or.b32  	%r601, %r579, %r594;
	and.b32  	%r602, %r601, %r580;
	or.b32  	%r603, %r602, %r600;
	add.s32 	%r604, %r598, %r566;
	add.s32 	%r605, %r604, %r603;
	add.s32 	%r606, %r605, %r599;
	add.s32 	%r607, %r606, -1894007588;
	shf.l.wrap.b32 	%r608, %r579, %r579, 30;
	xor.b32  	%r609, %r426, %r402;
	xor.b32  	%r610, %r609, %r500;
	xor.b32  	%r611, %r610, %r570;
	shf.l.wrap.b32 	%r612, %r611, %r611, 1;
	shf.l.wrap.b32 	%r613, %r607, %r607, 5;
	and.b32  	%r614, %r593, %r608;
	or.b32  	%r615, %r593, %r608;
	and.b32  	%r616, %r615, %r594;
	or.b32  	%r617, %r616, %r614;
	add.s32 	%r618, %r612, %r580;
	add.s32 	%r619, %r618, %r617;
	add.s32 	%r620, %r619, %r613;
	add.s32 	%r621, %r620, -1894007588;
	shf.l.wrap.b32 	%r622, %r593, %r593, 30;
	xor.b32  	%r623, %r414, %r438;
	xor.b32  	%r624, %r623, %r514;
	xor.b32  	%r625, %r624, %r584;
	shf.l.wrap.b32 	%r626, %r625, %r625, 1;
	shf.l.wrap.b32 	%r627, %r621, %r621, 5;
	and.b32  	%r628, %r607, %r622;
	or.b32  	%r629, %r607, %r622;
	and.b32  	%r630, %r629, %r608;
	or.b32  	%r631, %r630, %r628;
	add.s32 	%r632, %r626, %r594;
	add.s32 	%r633, %r632, %r631;
	add.s32 	%r634, %r633, %r627;
	add.s32 	%r635, %r634, -1894007588;
	shf.l.wrap.b32 	%r636, %r607, %r607, 30;
	xor.b32  	%r637, %r450, %r426;
	xor.b32  	%r638, %r637, %r528;
	xor.b32  	%r639, %r638, %r598;
	shf.l.wrap.b32 	%r640, %r639, %r639, 1;
	shf.l.wrap.b32 	%r641, %r635, %r635, 5;
	and.b32  	%r642, %r621, %r636;
	or.b32  	%r643, %r621, %r636;
	and.b32  	%r644, %r643, %r622;
	or.b32  	%r645, %r644, %r642;
	add.s32 	%r646, %r640, %r608;
	add.s32 	%r647, %r646, %r645;
	add.s32 	%r648, %r647, %r641;
	add.s32 	%r649, %r648, -1894007588;
	shf.l.wrap.b32 	%r650, %r621, %r621, 30;
	xor.b32  	%r651, %r462, %r438;
	xor.b32  	%r652, %r651, %r542;
	xor.b32  	%r653, %r652, %r612;
	shf.l.wrap.b32 	%r654, %r653, %r653, 1;
	shf.l.wrap.b32 	%r655, %r649, %r649, 5;
	and.b32  	%r656, %r635, %r650;
	or.b32  	%r657, %r635, %r650;
	and.b32  	%r658, %r657, %r636;
	or.b32  	%r659, %r658, %r656;
	add.s32 	%r660, %r654, %r622;
	add.s32 	%r661, %r660, %r659;
	add.s32 	%r662, %r661, %r655;
	add.s32 	%r663, %r662, -1894007588;
	shf.l.wrap.b32 	%r664, %r635, %r635, 30;
	xor.b32  	%r665, %r450, %r474;
	xor.b32  	%r666, %r665, %r556;
	xor.b32  	%r667, %r666, %r626;
	shf.l.wrap.b32 	%r668, %r667, %r667, 1;
	shf.l.wrap.b32 	%r669, %r663, %r663, 5;
	and.b32  	%r670, %r649, %r664;
	or.b32  	%r671, %r649, %r664;
	and.b32  	%r672, %r671, %r650;
	or.b32  	%r673, %r672, %r670;
	add.s32 	%r674, %r668, %r636;
	add.s32 	%r675, %r674, %r673;
	add.s32 	%r676, %r675, %r669;
	add.s32 	%r677, %r676, -1894007588;
	shf.l.wrap.b32 	%r678, %r649, %r649, 30;
	xor.b32  	%r679, %r486, %r462;
	xor.b32  	%r680, %r679, %r570;
	xor.b32  	%r681, %r680, %r640;
	shf.l.wrap.b32 	%r682, %r681, %r681, 1;
	shf.l.wrap.b32 	%r683, %r677, %r677, 5;
	and.b32  	%r684, %r663, %r678;
	or.b32  	%r685, %r663, %r678;
	and.b32  	%r686, %r685, %r664;
	or.b32  	%r687, %r686, %r684;
	add.s32 	%r688, %r682, %r650;
	add.s32 	%r689, %r688, %r687;
	add.s32 	%r690, %r689, %r683;
	add.s32 	%r691, %r690, -1894007588;
	shf.l.wrap.b32 	%r692, %r663, %r663, 30;
	xor.b32  	%r693, %r500, %r474;
	xor.b32  	%r694, %r693, %r584;
	xor.b32  	%r695, %r694, %r654;
	shf.l.wrap.b32 	%r696, %r695, %r695, 1;
	shf.l.wrap.b32 	%r697, %r691, %r691, 5;
	and.b32  	%r698, %r677, %r692;
	or.b32  	%r699, %r677, %r692;
	and.b32  	%r700, %r699, %r678;
	or.b32  	%r701, %r700, %r698;
	add.s32 	%r702, %r696, %r664;
	add.s32 	%r703, %r702, %r701;
	add.s32 	%r704, %r703, %r697;
	add.s32 	%r705, %r704, -1894007588;
	shf.l.wrap.b32 	%r706, %r677, %r677, 30;
	xor.b32  	%r707, %r486, %r514;
	xor.b32  	%r708, %r707, %r598;
	xor.b32  	%r709, %r708, %r668;
	shf.l.wrap.b32 	%r710, %r709, %r709, 1;
	shf.l.wrap.b32 	%r711, %r705, %r705, 5;
	and.b32  	%r712, %r691, %r706;
	or.b32  	%r713, %r691, %r706;
	and.b32  	%r714, %r713, %r692;
	or.b32  	%r715, %r714, %r712;
	add.s32 	%r716, %r710, %r678;
	add.s32 	%r717, %r716, %r715;
	add.s32 	%r718, %r717, %r711;
	add.s32 	%r719, %r718, -1894007588;
	shf.l.wrap.b32 	%r720, %r691, %r691, 30;
	xor.b32  	%r721, %r528, %r500;
	xor.b32  	%r722, %r721, %r612;
	xor.b32  	%r723, %r722, %r682;
	shf.l.wrap.b32 	%r724, %r723, %r723, 1;
	shf.l.wrap.b32 	%r725, %r719, %r719, 5;
	and.b32  	%r726, %r705, %r720;
	or.b32  	%r727, %r705, %r720;
	and.b32  	%r728, %r727, %r706;
	or.b32  	%r729, %r728, %r726;
	add.s32 	%r730, %r724, %r692;
	add.s32 	%r731, %r730, %r729;
	add.s32 	%r732, %r731, %r725;
	add.s32 	%r733, %r732, -1894007588;
	shf.l.wrap.b32 	%r734, %r705, %r705, 30;
	xor.b32  	%r735, %r542, %r514;
	xor.b32  	%r736, %r735, %r626;
	xor.b32  	%r737, %r736, %r696;
	shf.l.wrap.b32 	%r738, %r737, %r737, 1;
	shf.l.wrap.b32 	%r739, %r733, %r733, 5;
	and.b32  	%r740, %r719, %r734;
	or.b32  	%r741, %r719, %r734;
	and.b32  	%r742, %r741, %r720;
	or.b32  	%r743, %r742, %r740;
	add.s32 	%r744, %r738, %r706;
	add.s32 	%r745, %r744, %r743;
	add.s32 	%r746, %r745, %r739;
	add.s32 	%r747, %r746, -1894007588;
	shf.l.wrap.b32 	%r748, %r719, %r719, 30;
	xor.b32  	%r749, %r528, %r556;
	xor.b32  	%r750, %r749, %r640;
	xor.b32  	%r751, %r750, %r710;
	shf.l.wrap.b32 	%r752, %r751, %r751, 1;
	shf.l.wrap.b32 	%r753, %r747, %r747, 5;
	and.b32  	%r754, %r733, %r748;
	or.b32  	%r755, %r733, %r748;
	and.b32  	%r756, %r755, %r734;
	or.b32  	%r757, %r756, %r754;
	add.s32 	%r758, %r752, %r720;
	add.s32 	%r759, %r758, %r757;
	add.s32 	%r760, %r759, %r753;
	add.s32 	%r761, %r760, -1894007588;
	shf.l.wrap.b32 	%r762, %r733, %r733, 30;
	xor.b32  	%r763, %r570, %r542;
	xor.b32  	%r764, %r763, %r654;
	xor.b32  	%r765, %r764, %r724;
	shf.l.wrap.b32 	%r766, %r765, %r765, 1;
	shf.l.wrap.b32 	%r767, %r761, %r761, 5;
	xor.b32  	%r768, %r762, %r748;
	xor.b32  	%r769, %r768, %r747;
	add.s32 	%r770, %r766, %r734;
	add.s32 	%r771, %r770, %r769;
	add.s32 	%r772, %r771, %r767;
	add.s32 	%r773, %r772, -899497514;
	shf.l.wrap.b32 	%r774, %r747, %r747, 30;
	xor.b32  	%r775, %r584, %r556;
	xor.b32  	%r776, %r775, %r668;
	xor.b32  	%r777, %r776, %r738;
	shf.l.wrap.b32 	%r778, %r777, %r777, 1;
	shf.l.wrap.b32 	%r779, %r773, %r773, 5;
	xor.b32  	%r780, %r774, %r762;
	xor.b32  	%r781, %r780, %r761;
	add.s32 	%r782, %r778, %r748;
	add.s32 	%r783, %r782, %r781;
	add.s32 	%r784, %r783, %r779;
	add.s32 	%r785, %r784, -899497514;
	shf.l.wrap.b32 	%r786, %r761, %r761, 30;
	xor.b32  	%r787, %r570, %r598;
	xor.b32  	%r788, %r787, %r682;
	xor.b32  	%r789, %r788, %r752;
	shf.l.wrap.b32 	%r790, %r789, %r789, 1;
	shf.l.wrap.b32 	%r791, %r785, %r785, 5;
	xor.b32  	%r792, %r786, %r774;
	xor.b32  	%r793, %r792, %r773;
	add.s32 	%r794, %r790, %r762;
	add.s32 	%r795, %r794, %r793;
	add.s32 	%r796, %r795, %r791;
	add.s32 	%r797, %r796, -899497514;
	shf.l.wrap.b32 	%r798, %r773, %r773, 30;
	xor.b32  	%r799, %r612, %r584;
	xor.b32  	%r800, %r799, %r696;
	xor.b32  	%r801, %r800, %r766;
	shf.l.wrap.b32 	%r802, %r801, %r801, 1;
	shf.l.wrap.b32 	%r803, %r797, %r797, 5;
	xor.b32  	%r804, %r798, %r786;
	xor.b32  	%r805, %r804, %r785;
	add.s32 	%r806, %r802, %r774;
	add.s32 	%r807, %r806, %r805;
	add.s32 	%r808, %r807, %r803;
	add.s32 	%r809, %r808, -899497514;
	shf.l.wrap.b32 	%r810, %r785, %r785, 30;
	xor.b32  	%r811, %r626, %r598;
	xor.b32  	%r812, %r811, %r710;
	xor.b32  	%r813, %r812, %r778;
	shf.l.wrap.b32 	%r814, %r813, %r813, 1;
	shf.l.wrap.b32 	%r815, %r809, %r809, 5;
	xor.b32  	%r816, %r810, %r798;
	xor.b32  	%r817, %r816, %r797;
	add.s32 	%r818, %r814, %r786;
	add.s32 	%r819, %r818, %r817;
	add.s32 	%r820, %r819, %r815;
	add.s32 	%r821, %r820, -899497514;
	shf.l.wrap.b32 	%r822, %r797, %r797, 30;
	xor.b32  	%r823, %r612, %r640;
	xor.b32  	%r824, %r823, %r724;
	xor.b32  	%r825, %r824, %r790;
	shf.l.wrap.b32 	%r826, %r825, %r825, 1;
	shf.l.wrap.b32 	%r827, %r821, %r821, 5;
	xor.b32  	%r828, %r822, %r810;
	xor.b32  	%r829, %r828, %r809;
	add.s32 	%r830, %r826, %r798;
	add.s32 	%r831, %r830, %r829;
	add.s32 	%r832, %r831, %r827;
	add.s32 	%r833, %r832, -899497514;
	shf.l.wrap.b32 	%r834, %r809, %r809, 30;
	xor.b32  	%r835, %r654, %r626;
	xor.b32  	%r836, %r835, %r738;
	xor.b32  	%r837, %r836, %r802;
	shf.l.wrap.b32 	%r838, %r837, %r837, 1;
	shf.l.wrap.b32 	%r839, %r833, %r833, 5;
	xor.b32  	%r840, %r834, %r822;
	xor.b32  	%r841, %r840, %r821;
	add.s32 	%r842, %r838, %r810;
	add.s32 	%r843, %r842, %r841;
	add.s32 	%r844, %r843, %r839;
	add.s32 	%r845, %r844, -899497514;
	shf.l.wrap.b32 	%r846, %r821, %r821, 30;
	xor.b32  	%r847, %r668, %r640;
	xor.b32  	%r848, %r847, %r752;
	xor.b32  	%r849, %r848, %r814;
	shf.l.wrap.b32 	%r850, %r849, %r849, 1;
	shf.l.wrap.b32 	%r851, %r845, %r845, 5;
	xor.b32  	%r852, %r846, %r834;
	xor.b32  	%r853, %r852, %r833;
	add.s32 	%r854, %r850, %r822;
	add.s32 	%r855, %r854, %r853;
	add.s32 	%r856, %r855, %r851;
	add.s32 	%r857, %r856, -899497514;
	shf.l.wrap.b32 	%r858, %r833, %r833, 30;
	xor.b32  	%r859, %r654, %r682;
	xor.b32  	%r860, %r859, %r766;
	xor.b32  	%r861, %r860, %r826;
	shf.l.wrap.b32 	%r862, %r861, %r861, 1;
	shf.l.wrap.b32 	%r863, %r857, %r857, 5;
	xor.b32  	%r864, %r858, %r846;
	xor.b32  	%r865, %r864, %r845;
	add.s32 	%r866, %r862, %r834;
	add.s32 	%r867, %r866, %r865;
	add.s32 	%r868, %r867, %r863;
	add.s32 	%r869, %r868, -899497514;
	shf.l.wrap.b32 	%r870, %r845, %r845, 30;
	xor.b32  	%r871, %r696, %r668;
	xor.b32  	%r872, %r871, %r778;
	xor.b32  	%r873, %r872, %r838;
	shf.l.wrap.b32 	%r874, %r873, %r873, 1;
	shf.l.wrap.b32 	%r875, %r869, %r869, 5;
	xor.b32  	%r876, %r870, %r858;
	xor.b32  	%r877, %r876, %r857;
	add.s32 	%r878, %r874, %r846;
	add.s32 	%r879, %r878, %r877;
	add.s32 	%r880, %r879, %r875;
	add.s32 	%r881, %r880, -899497514;
	shf.l.wrap.b32 	%r882, %r857, %r857, 30;
	xor.b32  	%r883, %r710, %r682;
	xor.b32  	%r884, %r883, %r790;
	xor.b32  	%r885, %r884, %r850;
	shf.l.wrap.b32 	%r886, %r885, %r885, 1;
	shf.l.wrap.b32 	%r887, %r881, %r881, 5;
	xor.b32  	%r888, %r882, %r870;
	xor.b32  	%r889, %r888, %r869;
	add.s32 	%r890, %r886, %r858;
	add.s32 	%r891, %r890, %r889;
	add.s32 	%r892, %r891, %r887;
	add.s32 	%r893, %r892, -899497514;
	shf.l.wrap.b32 	%r894, %r869, %r869, 30;
	xor.b32  	%r895, %r696, %r724;
	xor.b32  	%r896, %r895, %r802;
	xor.b32  	%r897, %r896, %r862;
	shf.l.wrap.b32 	%r898, %r897, %r897, 1;
	shf.l.wrap.b32 	%r899, %r893, %r893, 5;
	xor.b32  	%r900, %r894, %r882;
	xor.b32  	%r901, %r900, %r881;
	add.s32 	%r902, %r898, %r870;
	add.s32 	%r903, %r902, %r901;
	add.s32 	%r904, %r903, %r899;
	add.s32 	%r905, %r904, -899497514;
	shf.l.wrap.b32 	%r906, %r881, %r881, 30;
	xor.b32  	%r907, %r738, %r710;
	xor.b32  	%r908, %r907, %r814;
	xor.b32  	%r909, %r908, %r874;
	shf.l.wrap.b32 	%r910, %r909, %r909, 1;
	shf.l.wrap.b32 	%r911, %r905, %r905, 5;
	xor.b32  	%r912, %r906, %r894;
	xor.b32  	%r913, %r912, %r893;
	add.s32 	%r914, %r910, %r882;
	add.s32 	%r915, %r914, %r913;
	add.s32 	%r916, %r915, %r911;
	add.s32 	%r917, %r916, -899497514;
	shf.l.wrap.b32 	%r918, %r893, %r893, 30;
	xor.b32  	%r919, %r752, %r724;
	xor.b32  	%r920, %r919, %r826;
	xor.b32  	%r921, %r920, %r886;
	shf.l.wrap.b32 	%r922, %r921, %r921, 1;
	shf.l.wrap.b32 	%r923, %r917, %r917, 5;
	xor.b32  	%r924, %r918, %r906;
	xor.b32  	%r925, %r924, %r905;
	add.s32 	%r926, %r922, %r894;
	add.s32 	%r927, %r926, %r925;
	add.s32 	%r928, %r927, %r923;
	add.s32 	%r929, %r928, -899497514;
	shf.l.wrap.b32 	%r930, %r905, %r905, 30;
	xor.b32  	%r931, %r738, %r766;
	xor.b32  	%r932, %r931, %r838;
	xor.b32  	%r933, %r932, %r898;
	shf.l.wrap.b32 	%r934, %r933, %r933, 1;
	shf.l.wrap.b32 	%r935, %r929, %r929, 5;
	xor.b32  	%r936, %r930, %r918;
	xor.b32  	%r937, %r936, %r917;
	add.s32 	%r938, %r934, %r906;
	add.s32 	%r939, %r938, %r937;
	add.s32 	%r940, %r939, %r935;
	add.s32 	%r941, %r940, -899497514;
	shf.l.wrap.b32 	%r942, %r917, %r917, 30;
	xor.b32  	%r943, %r778, %r752;
	xor.b32  	%r944, %r943, %r850;
	xor.b32  	%r945, %r944, %r910;
	shf.l.wrap.b32 	%r946, %r945, %r945, 1;
	shf.l.wrap.b32 	%r947, %r941, %r941, 5;
	xor.b32  	%r948, %r942, %r930;
	xor.b32  	%r949, %r948, %r929;
	add.s32 	%r950, %r946, %r918;
	add.s32 	%r951, %r950, %r949;
	add.s32 	%r952, %r951, %r947;
	add.s32 	%r953, %r952, -899497514;
	shf.l.wrap.b32 	%r954, %r929, %r929, 30;
	xor.b32  	%r955, %r790, %r766;
	xor.b32  	%r956, %r955, %r862;
	xor.b32  	%r957, %r956, %r922;
	shf.l.wrap.b32 	%r958, %r957, %r957, 1;
	shf.l.wrap.b32 	%r959, %r953, %r953, 5;
	xor.b32  	%r960, %r954, %r942;
	xor.b32  	%r961, %r960, %r941;
	add.s32 	%r962, %r958, %r930;
	add.s32 	%r963, %r962, %r961;
	add.s32 	%r964, %r963, %r959;
	add.s32 	%r965, %r964, -899497514;
	shf.l.wrap.b32 	%r966, %r941, %r941, 30;
	xor.b32  	%r967, %r778, %r802;
	xor.b32  	%r968, %r967, %r874;
	xor.b32  	%r969, %r968, %r934;
	shf.l.wrap.b32 	%r970, %r969, %r969, 1;
	shf.l.wrap.b32 	%r971, %r965, %r965, 5;
	xor.b32  	%r972, %r966, %r954;
	xor.b32  	%r973, %r972, %r953;
	add.s32 	%r974, %r970, %r942;
	add.s32 	%r975, %r974, %r973;
	add.s32 	%r976, %r975, %r971;
	add.s32 	%r977, %r976, -899497514;
	shf.l.wrap.b32 	%r978, %r953, %r953, 30;
	xor.b32  	%r979, %r814, %r790;
	xor.b32  	%r980, %r979, %r886;
	xor.b32  	%r981, %r980, %r946;
	shf.l.wrap.b32 	%r982, %r981, %r981, 1;
	shf.l.wrap.b32 	%r983, %r977, %r977, 5;
	xor.b32  	%r984, %r978, %r966;
	xor.b32  	%r985, %r984, %r965;
	add.s32 	%r986, %r982, %r954;
	add.s32 	%r987, %r986, %r985;
	add.s32 	%r988, %r987, %r983;
	add.s32 	%r990, %r988, -899497514;
	shf.l.wrap.b32 	%r991, %r965, %r965, 30;
	xor.b32  	%r992, %r826, %r802;
	xor.b32  	%r993, %r992, %r898;
	xor.b32  	%r994, %r993, %r958;
	shf.l.wrap.b32 	%r995, %r994, %r994, 1;
	shf.l.wrap.b32 	%r996, %r990, %r990, 5;
	xor.b32  	%r997, %r991, %r978;
	xor.b32  	%r998, %r997, %r977;
	add.s32 	%r999, %r995, %r966;
	add.s32 	%r1000, %r999, %r998;
	add.s32 	%r1001, %r1000, %r996;
	add.s32 	%r1002, %r1001, -899497514;
	neg.s32 	%r1003, %r43;
	setp.ne.s32 	%p3, %r1002, %r1003;
	add.s32 	%r1004, %r4, %r990;
	setp.gt.u32 	%p4, %r1004, 65535;
	or.pred  	%p5, %p3, %p4;
	@%p5 bra 	$L__BB0_6;
	st.global.u32 	[%rd2], %r1008;
	st.global.u32 	[%rd2+4], %r22;
	st.global.u32 	[%rd2+8], %r23;
	st.global.u32 	[%rd2+12], %r24;
	st.global.u32 	[%rd2+16], %r17;
	st.global.u32 	[%rd2+20], %r18;
	st.global.u32 	[%rd2+24], %r19;
	st.global.u32 	[%rd2+28], %r20;
	st.global.u32 	[%rd2+32], %r13;
	st.global.u32 	[%rd2+36], %r14;
	st.global.u32 	[%rd2+40], %r15;
	st.global.u32 	[%rd2+44], %r16;
	st.global.u32 	[%rd2+48], %r9;
	st.global.u32 	[%rd2+52], %r10;
	st.global.u32 	[%rd2+56], %r11;
	st.global.u32 	[%rd2+60], %r12;
	shl.b32 	%r1006, %r1, 5;
	add.s32 	%r1007, %r1006, %r2;
	st.global.u32 	[%rd6], %r1007;
	bra.uni 	$L__BB0_7;
$L__BB0_6:
	ld.global.u32 	%r1005, [%rd6];
	setp.eq.s32 	%p6, %r1005, -1;
	@%p6 bra 	$L__BB0_1;
$L__BB0_7:
	ret;

}


// ===== COMPILED SASS (sm_100) =====

	.target	sm_100

	.elftype	@"ET_EXEC"


//--------------------- .note.nv.tkinfo           --------------------------
	.section	.note.nv.tkinfo,"",@"SHT_NOTE"
	.sectionflags	@"SHF_NOTE_NV_TKINFO"
	.tkinfo
        /*0018*/ 	.word	0x00000002
        /*0030*/ 	.string	""
        /*0030*/ 	.string	"ptxas"
        /*0030*/ 	.string	"Cuda compilation tools, release 13.0, V13.0.88"
        /*0030*/ 	.string	"Build cuda_13.0.r13.0/compiler.36424714_0"
        /*0030*/ 	.string	"-arch sm_100 -m 64 "



//--------------------- .note.nv.cuinfo           --------------------------
	.section	.note.nv.cuinfo,"",@"SHT_NOTE"
	.sectionflags	@"SHF_NOTE_NV_CUINFO"
        /*0018*/ 	.short	0x0002
        /*001a*/ 	.short	0x0064
        /*001c*/ 	.short	0x0082
	.zero		2


//--------------------- .nv.info                  --------------------------
	.section	.nv.info,"",@"SHT_CUDA_INFO"
	.align	4


	//----- nvinfo : EIATTR_REGCOUNT
	.align		4
        /*0000*/ 	.byte	0x04, 0x2f
        /*0002*/ 	.short	(.L_2 - .L_1)
	.align		4
.L_1:
        /*0004*/ 	.word	index@(_Z13sha_transformPiPj)
        /*0008*/ 	.word	0x0000002e


	//----- nvinfo : EIATTR_FRAME_SIZE
	.align		4
.L_2:
        /*000c*/ 	.byte	0x04, 0x11
        /*000e*/ 	.short	(.L_4 - .L_3)
	.align		4
.L_3:
        /*0010*/ 	.word	index@(_Z13sha_transformPiPj)
        /*0014*/ 	.word	0x00000040


	//----- nvinfo : EIATTR_MIN_STACK_SIZE
	.align		4
.L_4:
        /*0018*/ 	.byte	0x04, 0x12
        /*001a*/ 	.short	(.L_6 - .L_5)
	.align		4
.L_5:
        /*001c*/ 	.word	index@(_Z13sha_transformPiPj)
        /*0020*/ 	.word	0x00000040
.L_6:


//--------------------- .nv.compat                --------------------------
	.section	.nv.compat,"",@"SHT_CUDA_COMPAT_INFO"
	.align	4
        /*0000*/ 	.byte	0x02, 0x09, 0x00, 0x00, 0x02, 0x02, 0x01, 0x00, 0x02, 0x05, 0x05, 0x00, 0x03, 0x07, 0x01, 0x01
        /*0010*/ 	.byte	0x02, 0x03, 0x00, 0x00, 0x02, 0x06, 0x01, 0x00, 0x04, 0x0b, 0x08, 0x00, 0x09, 0x00, 0x00, 0x00
        /*0020*/ 	.byte	0x00, 0x00, 0x00, 0x00


//--------------------- .nv.info._Z13sha_transformPiPj --------------------------
	.section	.nv.info._Z13sha_transformPiPj,"",@"SHT_CUDA_INFO"
	.sectionflags	@""
	.align	4


	//----- nvinfo : EIATTR_CUDA_API_VERSION
	.align		4
        /*0000*/ 	.byte	0x04, 0x37
        /*0002*/ 	.short	(.L_8 - .L_7)
.L_7:
        /*0004*/ 	.word	0x00000082


	//----- nvinfo : EIATTR_KPARAM_INFO
	.align		4
.L_8:
        /*0008*/ 	.byte	0x04, 0x17
        /*000a*/ 	.short	(.L_10 - .L_9)
.L_9:
        /*000c*/ 	.word	0x00000000
        /*0010*/ 	.short	0x0001
        /*0012*/ 	.short	0x0008
        /*0014*/ 	.byte	0x00, 0xf5, 0x21, 0x00


	//----- nvinfo : EIATTR_KPARAM_INFO
	.align		4
.L_10:
        /*0018*/ 	.byte	0x04, 0x17
        /*001a*/ 	.short	(.L_12 - .L_11)
.L_11:
        /*001c*/ 	.word	0x00000000
        /*0020*/ 	.short	0x0000
        /*0022*/ 	.short	0x0000
        /*0024*/ 	.byte	0x00, 0xf5, 0x21, 0x00


	//----- nvinfo : EIATTR_SPARSE_MMA_MASK
	.align		4
.L_12:
        /*0028*/ 	.byte	0x03, 0x50
        /*002a*/ 	.short	0x0000


	//----- nvinfo : EIATTR_MAXREG_COUNT
	.align		4
        /*002c*/ 	.byte	0x03, 0x1b
        /*002e*/ 	.short	0x00ff


	//----- nvinfo : EIATTR_MERCURY_ISA_VERSION
	.align		4
        /*0030*/ 	.byte	0x03, 0x5f
        /*0032*/ 	.short	0x0101


	//----- nvinfo : EIATTR_VRC_CTA_INIT_COUNT
	.align		4
        /*0034*/ 	.byte	0x02, 0x4a
	.zero		1
	.zero		1


	//----- nvinfo : EIATTR_EXIT_INSTR_OFFSETS
	.align		4
        /*0038*/ 	.byte	0x04, 0x1c
        /*003a*/ 	.short	(.L_14 - .L_13)


	//   ....[0]....
.L_13:
        /*003c*/ 	.word	0x00002910


	//   ....[1]....
        /*0040*/ 	.word	0x00002aa0


	//----- nvinfo : EIATTR_CRS_STACK_SIZE
	.align		4
.L_14:
        /*0044*/ 	.byte	0x04, 0x1e
        /*0046*/ 	.short	(.L_16 - .L_15)
.L_15:
        /*0048*/ 	.word	0x00000000


	//----- nvinfo : EIATTR_CBANK_PARAM_SIZE
	.align		4
.L_16:
        /*004c*/ 	.byte	0x03, 0x19
        /*004e*/ 	.short	0x0010


	//----- nvinfo : EIATTR_PARAM_CBANK
	.align		4
        /*0050*/ 	.byte	0x04, 0x0a
        /*0052*/ 	.short	(.L_18 - .L_17)
	.align		4
.L_17:
        /*0054*/ 	.word	index@(.nv.constant0._Z13sha_transformPiPj)
        /*0058*/ 	.short	0x0380
        /*005a*/ 	.short	0x0010


	//----- nvinfo : EIATTR_SW_WAR
	.align		4
.L_18:
        /*005c*/ 	.byte	0x04, 0x36
        /*005e*/ 	.short	(.L_20 - .L_19)
.L_19:
        /*0060*/ 	.word	0x00000008
.L_20:


//--------------------- .nv.callgraph             --------------------------
	.section	.nv.callgraph,"",@"SHT_CUDA_CALLGRAPH"
	.align	4
	.sectionentsize	8
	.align		4
        /*0000*/ 	.word	0x00000000
	.align		4
        /*0004*/ 	.word	0xffffffff
	.align		4
        /*0008*/ 	.word	0x00000000
	.align		4
        /*000c*/ 	.word	0xfffffffe
	.align		4
        /*0010*/ 	.word	0x00000000
	.align		4
        /*0014*/ 	.word	0xfffffffd
	.align		4
        /*0018*/ 	.word	0x00000000
	.align		4
        /*001c*/ 	.word	0xfffffffc


//--------------------- .nv.constant3             --------------------------
	.section	.nv.constant3,"a",@progbits
	.align	4
.nv.constant3:
	.type		g_cSHA1baseCode,@object
	.size		g_cSHA1baseCode,(.L_0 - g_cSHA1baseCode)
g_cSHA1baseCode:
	.zero		20
.L_0:


//--------------------- .text._Z13sha_transformPiPj --------------------------
	.section	.text._Z13sha_transformPiPj,"ax",@progbits
	.align	128
        .global         _Z13sha_transformPiPj
        .type           _Z13sha_transformPiPj,@function
        .size           _Z13sha_transformPiPj,(.L_x_7 - _Z13sha_transformPiPj)
        .other          _Z13sha_transformPiPj,@"STO_CUDA_ENTRY STV_DEFAULT"
_Z13sha_transformPiPj:
.text._Z13sha_transformPiPj:
[----:B------:R-:W0:Y:S01]  /*0000*/  LDC R1, c[0x0][0x37c] ;  /* 0x0000df00ff017b82 */ /* 0x000e220000000800 */
[----:B------:R-:W1:Y:S07]  /*0010*/  S2R R20, SR_CTAID.X ;  /* 0x0000000000147919 */ /* 0x000e6e0000002500 */
[----:B------:R-:W2:Y:S01]  /*0020*/  LDC.64 R2, c[0x0][0x388] ;  /* 0x0000e200ff027b82 */ /* 0x000ea20000000a00 */
[----:B------:R-:W3:Y:S01]  /*0030*/  LDCU.64 UR12, c[0x0][0x358] ;  /* 0x00006b00ff0c77ac */ /* 0x000ee20008000a00 */
[----:B0-----:R-:W-:Y:S01]  /*0040*/  VIADD R1, R1, 0xffffffc0 ;  /* 0xffffffc001017836 */ /* 0x001fe20000000000 */
[----:B------:R-:W1:Y:S01]  /*0050*/  S2R R5, SR_TID.X ;  /* 0x0000000000057919 */ /* 0x000e620000002100 */
[----:B------:R-:W0:Y:S01]  /*0060*/  LDCU.128 UR8, c[0x3][URZ] ;  /* 0x00c00000ff0877ac */ /* 0x000e220008000c00 */
[----:B------:R-:W4:Y:S01]  /*0070*/  LDCU UR5, c[0x3][0x10] ;  /* 0x00c00200ff0577ac */ /* 0x000f220008000800 */
[----:B-1----:R-:W-:-:S04]  /*0080*/  IMAD R5, R20, 0x20, R5 ;  /* 0x0000002014057824 */ /* 0x002fc800078e0205 */
[----:B------:R-:W-:-:S04]  /*0090*/  IMAD.SHL.U32 R5, R5, 0x10, RZ ;  /* 0x0000001005057824 */ /* 0x000fc800078e00ff */
[----:B--2---:R-:W-:-:S05]  /*00a0*/  IMAD.WIDE.U32 R2, R5, 0x4, R2 ;  /* 0x0000000405027825 */ /* 0x004fca00078e0002 */
[----:B---3--:R-:W2:Y:S04]  /*00b0*/  LDG.E R4, desc[UR12][R2.64+0x10] ;  /* 0x0000100c02047981 */ /* 0x008ea8000c1e1900 */
[----:B------:R-:W2:Y:S04]  /*00c0*/  LDG.E R5, desc[UR12][R2.64+0x14] ;  /* 0x0000140c02057981 */ /* 0x000ea8000c1e1900 */
[----:B------:R-:W2:Y:S04]  /*00d0*/  LDG.E R6, desc[UR12][R2.64+0x18] ;  /* 0x0000180c02067981 */ /* 0x000ea8000c1e1900 */
[----:B------:R-:W2:Y:S04]  /*00e0*/  LDG.E R7, desc[UR12][R2.64+0x1c] ;  /* 0x00001c0c02077981 */ /* 0x000ea8000c1e1900 */
[----:B------:R-:W3:Y:S04]  /*00f0*/  LDG.E R8, desc[UR12][R2.64+0x20] ;  /* 0x0000200c02087981 */ /* 0x000ee8000c1e1900 */
[----:B------:R-:W3:Y:S04]  /*0100*/  LDG.E R9, desc[UR12][R2.64+0x24] ;  /* 0x0000240c02097981 */ /* 0x000ee8000c1e1900 */
[----:B------:R-:W3:Y:S04]  /*0110*/  LDG.E R10, desc[UR12][R2.64+0x28] ;  /* 0x0000280c020a7981 */ /* 0x000ee8000c1e1900 */
[----:B------:R-:W3:Y:S04]  /*0120*/  LDG.E R11, desc[UR12][R2.64+0x2c] ;  /* 0x00002c0c020b7981 */ /* 0x000ee8000c1e1900 */
[----:B------:R-:W5:Y:S04]  /*0130*/  LDG.E R16, desc[UR12][R2.64] ;  /* 0x0000000c02107981 */ /* 0x000f68000c1e1900 */
[----:B------:R-:W5:Y:S04]  /*0140*/  LDG.E R17, desc[UR12][R2.64+0x4] ;  /* 0x0000040c02117981 */ /* 0x000f68000c1e1900 */
[----:B------:R-:W5:Y:S04]  /*0150*/  LDG.E R18, desc[UR12][R2.64+0x8] ;  /* 0x0000080c02127981 */ /* 0x000f68000c1e1900 */
[----:B------:R-:W5:Y:S04]  /*0160*/  LDG.E R19, desc[UR12][R2.64+0xc] ;  /* 0x00000c0c02137981 */ /* 0x000f68000c1e1900 */
[----:B------:R-:W5:Y:S04]  /*0170*/  LDG.E R12, desc[UR12][R2.64+0x30] ;  /* 0x0000300c020c7981 */ /* 0x000f68000c1e1900 */
[----:B------:R-:W5:Y:S04]  /*0180*/  LDG.E R13, desc[UR12][R2.64+0x34] ;  /* 0x0000340c020d7981 */ /* 0x000f68000c1e1900 */
[----:B------:R-:W5:Y:S04]  /*0190*/  LDG.E R14, desc[UR12][R2.64+0x38] ;  /* 0x0000380c020e7981 */ /* 0x000f68000c1e1900 */
[----:B------:R-:W5:Y:S01]  /*01a0*/  LDG.E R15, desc[UR12][R2.64+0x3c] ;  /* 0x00003c0c020f7981 */ /* 0x000f62000c1e1900 */
[----:B0-----:R-:W-:-:S02]  /*01b0*/  ULOP3.LUT UR4, UR11, UR9, UR10, 0xb8, !UPT ;  /* 0x000000090b047292 */ /* 0x001fc4000f8eb80a */
[----:B----4-:R-:W-:Y:S02]  /*01c0*/  ULEA.HI UR5, UR8, UR5, UR8, 0x5 ;  /* 0x0000000508057291 */ /* 0x010fe4000f8f2808 */
[----:B------:R-:W-:Y:S02]  /*01d0*/  USHF.L.W.U32.HI UR6, UR9, 0x1e, UR9 ;  /* 0x0000001e09067899 */ /* 0x000fe40008010e09 */
[----:B------:R-:W-:Y:S02]  /*01e0*/  USHF.L.W.U32.HI UR7, UR8, 0x1e, UR8 ;  /* 0x0000001e08077899 */ /* 0x000fe40008010e08 */
[----:B------:R-:W-:Y:S01]  /*01f0*/  UIADD3 UR4, UPT, UPT, UR5, 0x5a827999, UR4 ;  /* 0x5a82799905047890 */ /* 0x000fe2000fffe004 */
[----:B--2---:R0:W-:Y:S04]  /*0200*/  STL.128 [R1+0x10], R4 ;  /* 0x0000100401007387 */ /* 0x0041e80000100c00 */
[----:B---3--:R0:W-:Y:S04]  /*0210*/  STL.128 [R1+0x20], R8 ;  /* 0x0000200801007387 */ /* 0x0081e80000100c00 */
[----:B-----5:R0:W-:Y:S04]  /*0220*/  STL.128 [R1], R16 ;  /* 0x0000001001007387 */ /* 0x0201e80000100c00 */
[----:B------:R0:W-:Y:S02]  /*0230*/  STL.128 [R1+0x30], R12 ;  /* 0x0000300c01007387 */ /* 0x0001e40000100c00 */
.L_x_5:
[----:B------:R-:W-:Y:S01]  /*0240*/  LOP3.LUT R0, R16, 0xff, RZ, 0xc0, !PT ;  /* 0x000000ff10007812 */ /* 0x000fe200078ec0ff */
[----:B------:R-:W-:Y:S01]  /*0250*/  BSSY.RECONVERGENT B0, `(.L_x_0) ;  /* 0x000000f000007945 */ /* 0x000fe20003800200 */
[----:B------:R-:W-:Y:S02]  /*0260*/  IMAD.MOV.U32 R23, RZ, RZ, R1 ;  /* 0x000000ffff177224 */ /* 0x000fe400078e0001 */
[----:B------:R-:W-:-:S13]  /*0270*/  ISETP.NE.AND P0, PT, R0, 0x7e, PT ;  /* 0x0000007e0000780c */ /* 0x000fda0003f05270 */
[----:B------:R-:W-:Y:S05]  /*0280*/  @P0 BRA `(.L_x_1) ;  /* 0x00000000002c0947 */ /* 0x000fea0003800000 */
[----:B------:R-:W-:Y:S01]  /*0290*/  BSSY.RECONVERGENT B1, `(.L_x_2) ;  /* 0x0000009000017945 */ /* 0x000fe20003800200 */
[----:B------:R-:W-:-:S07]  /*02a0*/  IMAD.MOV.U32 R2, RZ, RZ, R1 ;  /* 0x000000ffff027224 */ /* 0x000fce00078e0001 */
.L_x_3:
[----:B0-----:R0:W2:Y:S01]  /*02b0*/  LDL.U8 R16, [R2+0x1] ;  /* 0x0000010002107983 */ /* 0x0010a20000100000 */
[----:B------:R-:W-:Y:S02]  /*02c0*/  IMAD.MOV.U32 R3, RZ, RZ, 0x21 ;  /* 0x00000021ff037424 */ /* 0x000fe400078e00ff */
[----:B------:R-:W-:-:S03]  /*02d0*/  VIADD R0, R2, 0x1 ;  /* 0x0000000102007836 */ /* 0x000fc60000000000 */
[----:B------:R0:W-:Y:S02]  /*02e0*/  STL.U8 [R2], R3 ;  /* 0x0000000302007387 */ /* 0x0001e40000100000 */
[----:B0-----:R-:W-:Y:S01]  /*02f0*/  IMAD.MOV.U32 R2, RZ, RZ, R0 ;  /* 0x000000ffff027224 */ /* 0x001fe200078e0000 */
[----:B--2---:R-:W-:-:S13]  /*0300*/  ISETP.NE.AND P0, PT, R16, 0x7e, PT ;  /* 0x0000007e1000780c */ /* 0x004fda0003f05270 */
[----:B------:R-:W-:Y:S05]  /*0310*/  @!P0 BRA `(.L_x_3) ;  /* 0xfffffffc00e48947 */ /* 0x000fea000383ffff */
[----:B------:R-:W-:Y:S05]  /*0320*/  BSYNC.RECONVERGENT B1 ;  /* 0x0000000000017941 */ /* 0x000fea0003800200 */
.L_x_2:
[----:B------:R-:W-:-:S07]  /*0330*/  IMAD.MOV.U32 R23, RZ, RZ, R0 ;  /* 0x000000ffff177224 */ /* 0x000fce00078e0000 */
.L_x_1:
[----:B------:R-:W-:Y:S05]  /*0340*/  BSYNC.RECONVERGENT B0 ;  /* 0x0000000000007941 */ /* 0x000fea0003800200 */
.L_x_0:
[----:B------:R-:W-:Y:S01]  /*0350*/  VIADD R22, R16, 0x1 ;  /* 0x0000000110167836 */ /* 0x000fe20000000000 */
[----:B------:R-:W1:Y:S04]  /*0360*/  LDCU.128 UR8, c[0x3][URZ] ;  /* 0x00c00000ff0877ac */ /* 0x000e680008000c00 */
[----:B------:R2:W-:Y:S04]  /*0370*/  STL.U8 [R23], R22 ;  /* 0x0000001617007387 */ /* 0x0005e80000100000 */
[----:B0-----:R-:W3:Y:S04]  /*0380*/  LDL.128 R16, [R1] ;  /* 0x0000000001107983 */ /* 0x001ee80000100c00 */
[----:B------:R-:W4:Y:S04]  /*0390*/  LDL.128 R4, [R1+0x10] ;  /* 0x0000100001047983 */ /* 0x000f280000100c00 */
[----:B------:R-:W4:Y:S04]  /*03a0*/  LDL.128 R8, [R1+0x20] ;  /* 0x0000200001087983 */ /* 0x000f280000100c00 */
[----:B------:R-:W5:Y:S01]  /*03b0*/  LDL.128 R12, [R1+0x30] ;  /* 0x00003000010c7983 */ /* 0x000f620000100c00 */
[----:B-1----:R-:W-:Y:S01]  /*03c0*/  ULOP3.LUT UR5, UR10, UR8, UR6, 0xb8, !UPT ;  /* 0x000000080a057292 */ /* 0x002fe2000f8eb806 */
[----:B------:R-:W-:-:S05]  /*03d0*/  IMAD.U32 R21, RZ, RZ, UR7 ;  /* 0x00000007ff157e24 */ /* 0x000fca000f8e00ff */
[----:B------:R-:W-:Y:S01]  /*03e0*/  IMAD.U32 R2, RZ, RZ, UR5 ;  /* 0x00000005ff027e24 */ /* 0x000fe2000f8e00ff */
[----:B------:R-:W-:Y:S01]  /*03f0*/  UIADD3 UR5, UPT, UPT, -UR8, URZ, URZ ;  /* 0x000000ff08057290 */ /* 0x000fe2000fffe1ff */
[----:B---3--:R-:W-:-:S03]  /*0400*/  VIADD R0, R16, UR4 ;  /* 0x0000000410007c36 */ /* 0x008fc60008000000 */
[----:B------:R-:W-:-:S04]  /*0410*/  IADD3 R3, PT, PT, R17, UR11, R2 ;  /* 0x0000000b11037c10 */ /* 0x000fc8000fffe002 */
[C-C-:B------:R-:W-:Y:S02]  /*0420*/  LEA.HI R3, R0.reuse, R3, R0.reuse, 0x5 ;  /* 0x0000000300037211 */ /* 0x140fe400078f2800 */
[C---:B------:R-:W-:Y:S02]  /*0430*/  LOP3.LUT R21, R0.reuse, UR6, R21, 0xac, !PT ;  /* 0x0000000600157c12 */ /* 0x040fe4000f8eac15 */
[----:B------:R-:W-:Y:S01]  /*0440*/  SHF.L.W.U32.HI R0, R0, 0x1e, R0 ;  /* 0x0000001e00007819 */ /* 0x000fe20000010e00 */
[----:B------:R-:W-:Y:S01]  /*0450*/  VIADD R3, R3, 0x5a827999 ;  /* 0x5a82799903037836 */ /* 0x000fe20000000000 */
[----:B------:R-:W-:Y:S02]  /*0460*/  IADD3 R2, PT, PT, R21, UR10, R18 ;  /* 0x0000000a15027c10 */ /* 0x000fe4000fffe012 */
[----:B----4-:R-:W-:Y:S02]  /*0470*/  LOP3.LUT R28, R19, R5, R11, 0x96, !PT ;  /* 0x00000005131c7212 */ /* 0x010fe400078e960b */
[----:B------:R-:W-:-:S02]  /*0480*/  LEA.HI R2, R3, R2, R3, 0x5 ;  /* 0x0000000203027211 */ /* 0x000fc400078f2803 */
[C---:B--2---:R-:W-:Y:S02]  /*0490*/  LOP3.LUT R22, R3.reuse, UR7, R0, 0xac, !PT ;  /* 0x0000000703167c12 */ /* 0x044fe4000f8eac00 */
[----:B------:R-:W-:Y:S01]  /*04a0*/  SHF.L.W.U32.HI R3, R3, 0x1e, R3 ;  /* 0x0000001e03037819 */ /* 0x000fe20000010e03 */
[----:B------:R-:W-:Y:S01]  /*04b0*/  VIADD R2, R2, 0x5a827999 ;  /* 0x5a82799902027836 */ /* 0x000fe20000000000 */
[----:B------:R-:W-:Y:S02]  /*04c0*/  IADD3 R21, PT, PT, R22, UR6, R19 ;  /* 0x0000000616157c10 */ /* 0x000fe4000fffe013 */
[----:B-----5:R-:W-:Y:S02]  /*04d0*/  LOP3.LUT R29, R4, R6, R12, 0x96, !PT ;  /* 0x00000006041d7212 */ /* 0x020fe400078e960c */
[----:B------:R-:W-:Y:S02]  /*04e0*/  LEA.HI R21, R2, R21, R2, 0x5 ;  /* 0x0000001502157211 */ /* 0x000fe400078f2802 */
[----:B------:R-:W-:-:S02]  /*04f0*/  LOP3.LUT R23, R0, R2, R3, 0xb8, !PT ;  /* 0x0000000200177212 */ /* 0x000fc400078eb803 */
[----:B------:R-:W-:Y:S01]  /*0500*/  SHF.L.W.U32.HI R2, R2, 0x1e, R2 ;  /* 0x0000001e02027819 */ /* 0x000fe20000010e02 */
[----:B------:R-:W-:Y:S01]  /*0510*/  VIADD R21, R21, 0x5a827999 ;  /* 0x5a82799915157836 */ /* 0x000fe20000000000 */
[----:B------:R-:W-:Y:S02]  /*0520*/  IADD3 R22, PT, PT, R23, UR7, R4 ;  /* 0x0000000717167c10 */ /* 0x000fe4000fffe004 */
[----:B------:R-:W-:Y:S02]  /*0530*/  LOP3.LUT R31, R5, R7, R13, 0x96, !PT ;  /* 0x00000007051f7212 */ /* 0x000fe400078e960d */
[--C-:B------:R-:W-:Y:S02]  /*0540*/  LEA.HI R22, R21, R22, R21.reuse, 0x5 ;  /* 0x0000001615167211 */ /* 0x100fe400078f2815 */
[----:B------:R-:W-:Y:S02]  /*0550*/  LOP3.LUT R23, R3, R21, R2, 0xb8, !PT ;  /* 0x0000001503177212 */ /* 0x000fe400078eb802 */
[----:B------:R-:W-:Y:S01]  /*0560*/  SHF.L.W.U32.HI R21, R21, 0x1e, R21 ;  /* 0x0000001e15157819 */ /* 0x000fe20000010e15 */
[----:B------:R-:W-:Y:S01]  /*0570*/  VIADD R22, R22, 0x5a827999 ;  /* 0x5a82799916167836 */ /* 0x000fe20000000000 */
[----:B------:R-:W-:-:S02]  /*0580*/  IADD3 R23, PT, PT, R23, R5, R0 ;  /* 0x0000000517177210 */ /* 0x000fc40007ffe000 */
[----:B------:R-:W-:Y:S02]  /*0590*/  LOP3.LUT R33, R6, R8, R14, 0x96, !PT ;  /* 0x0000000806217212 */ /* 0x000fe400078e960e */
[--C-:B------:R-:W-:Y:S02]  /*05a0*/  LEA.HI R23, R22, R23, R22.reuse, 0x5 ;  /* 0x0000001716177211 */ /* 0x100fe400078f2816 */
[----:B------:R-:W-:Y:S02]  /*05b0*/  LOP3.LUT R0, R2, R22, R21, 0xb8, !PT ;  /* 0x0000001602007212 */ /* 0x000fe400078eb815 */
[----:B------:R-:W-:Y:S01]  /*05c0*/  SHF.L.W.U32.HI R22, R22, 0x1e, R22 ;  /* 0x0000001e16167819 */ /* 0x000fe20000010e16 */
[----:B------:R-:W-:Y:S01]  /*05d0*/  VIADD R23, R23, 0x5a827999 ;  /* 0x5a82799917177836 */ /* 0x000fe20000000000 */
[----:B------:R-:W-:Y:S02]  /*05e0*/  IADD3 R0, PT, PT, R0, R6, R3 ;  /* 0x0000000600007210 */ /* 0x000fe40007ffe003 */
[----:B------:R-:W-:-:S02]  /*05f0*/  LOP3.LUT R32, R7, R9, R15, 0x96, !PT ;  /* 0x0000000907207212 */ /* 0x000fc400078e960f */
[--C-:B------:R-:W-:Y:S02]  /*0600*/  LEA.HI R0, R23, R0, R23.reuse, 0x5 ;  /* 0x0000000017007211 */ /* 0x100fe400078f2817 */
[----:B------:R-:W-:Y:S02]  /*0610*/  LOP3.LUT R3, R21, R23, R22, 0xb8, !PT ;  /* 0x0000001715037212 */ /* 0x000fe400078eb816 */
[----:B------:R-:W-:Y:S01]  /*0620*/  SHF.L.W.U32.HI R23, R23, 0x1e, R23 ;  /* 0x0000001e17177819 */ /* 0x000fe20000010e17 */
[----:B------:R-:W-:Y:S01]  /*0630*/  VIADD R0, R0, 0x5a827999 ;  /* 0x5a82799900007836 */ /* 0x000fe20000000000 */
[----:B------:R-:W-:-:S04]  /*0640*/  IADD3 R3, PT, PT, R3, R7, R2 ;  /* 0x0000000703037210 */ /* 0x000fc80007ffe002 */
        /* <DEDUP_REMOVED lines=34> */
[----:B------:R-:W-:Y:S02]  /*0870*/  IADD3 R2, PT, PT, R2, R14, R21 ;  /* 0x0000000e02027210 */ /* 0x000fe40007ffe015 */
[----:B------:R-:W-:Y:S02]  /*0880*/  LOP3.LUT R21, R18, R8, R13, 0x96, !PT ;  /* 0x0000000812157212 */ /* 0x000fe400078e960d */
[----:B------:R-:W-:-:S02]  /*0890*/  LEA.HI R2, R3, R2, R3, 0x5 ;  /* 0x0000000203027211 */ /* 0x000fc400078f2803 */
[----:B------:R-:W-:Y:S02]  /*08a0*/  LOP3.LUT R0, R23, R3, R24, 0xb8, !PT ;  /* 0x0000000317007212 */ /* 0x000fe400078eb818 */
[----:B------:R-:W-:Y:S01]  /*08b0*/  LOP3.LUT R26, R21, R16, RZ, 0x3c, !PT ;  /* 0x00000010151a7212 */ /* 0x000fe200078e3cff */
[----:B------:R-:W-:Y:S01]  /*08c0*/  VIADD R2, R2, 0x5a827999 ;  /* 0x5a82799902027836 */ /* 0x000fe20000000000 */
[----:B------:R-:W-:Y:S02]  /*08d0*/  IADD3 R25, PT, PT, R0, R15, R22 ;  /* 0x0000000f00197210 */ /* 0x000fe40007ffe016 */
[----:B------:R-:W-:Y:S02]  /*08e0*/  SHF.L.W.U32.HI R21, R3, 0x1e, R3 ;  /* 0x0000001e03157819 */ /* 0x000fe40000010e03 */
[----:B------:R-:W-:Y:S02]  /*08f0*/  LEA.HI R25, R2, R25, R2, 0x5 ;  /* 0x0000001902197211 */ /* 0x000fe400078f2802 */
[----:B------:R-:W-:-:S02]  /*0900*/  SHF.L.W.U32.HI R3, R26, 0x1, R26 ;  /* 0x000000011a037819 */ /* 0x000fc40000010e1a */
[----:B------:R-:W-:Y:S01]  /*0910*/  LOP3.LUT R0, R24, R2, R21, 0xb8, !PT ;  /* 0x0000000218007212 */ /* 0x000fe200078eb815 */
[----:B------:R-:W-:Y:S01]  /*0920*/  VIADD R25, R25, 0x5a827999 ;  /* 0x5a82799919197836 */ /* 0x000fe20000000000 */
[----:B------:R-:W-:Y:S02]  /*0930*/  LOP3.LUT R22, R19, R9, R14, 0x96, !PT ;  /* 0x0000000913167212 */ /* 0x000fe400078e960e */
[----:B------:R-:W-:Y:S02]  /*0940*/  IADD3 R26, PT, PT, R0, R3, R23 ;  /* 0x00000003001a7210 */ /* 0x000fe40007ffe017 */
[----:B------:R-:W-:Y:S02]  /*0950*/  LOP3.LUT R27, R22, R17, RZ, 0x3c, !PT ;  /* 0x00000011161b7212 */ /* 0x000fe400078e3cff */
[----:B------:R-:W-:Y:S02]  /*0960*/  SHF.L.W.U32.HI R22, R2, 0x1e, R2 ;  /* 0x0000001e02167819 */ /* 0x000fe40000010e02 */
[----:B------:R-:W-:-:S02]  /*0970*/  LEA.HI R26, R25, R26, R25, 0x5 ;  /* 0x0000001a191a7211 */ /* 0x000fc400078f2819 */
[----:B------:R-:W-:Y:S02]  /*0980*/  SHF.L.W.U32.HI R0, R27, 0x1, R27 ;  /* 0x000000011b007819 */ /* 0x000fe40000010e1b */
[----:B------:R-:W-:Y:S01]  /*0990*/  LOP3.LUT R27, R21, R25, R22, 0xb8, !PT ;  /* 0x00000019151b7212 */ /* 0x000fe200078eb816 */
[----:B------:R-:W-:Y:S01]  /*09a0*/  VIADD R26, R26, 0x5a827999 ;  /* 0x5a8279991a1a7836 */ /* 0x000fe20000000000 */
[----:B------:R-:W-:Y:S02]  /*09b0*/  LOP3.LUT R23, R4, R10, R15, 0x96, !PT ;  /* 0x0000000a04177212 */ /* 0x000fe400078e960f */
[----:B------:R-:W-:Y:S02]  /*09c0*/  IADD3 R27, PT, PT, R27, R0, R24 ;  /* 0x000000001b1b7210 */ /* 0x000fe40007ffe018 */
[----:B------:R-:W-:Y:S02]  /*09d0*/  LOP3.LUT R2, R23, R18, RZ, 0x3c, !PT ;  /* 0x0000001217027212 */ /* 0x000fe400078e3cff */
[----:B------:R-:W-:-:S02]  /*09e0*/  SHF.L.W.U32.HI R23, R25, 0x1e, R25 ;  /* 0x0000001e19177819 */ /* 0x000fc40000010e19 */
[----:B------:R-:W-:Y:S02]  /*09f0*/  LEA.HI R27, R26, R27, R26, 0x5 ;  /* 0x0000001b1a1b7211 */ /* 0x000fe400078f281a */
[----:B------:R-:W-:Y:S02]  /*0a00*/  SHF.L.W.U32.HI R2, R2, 0x1, R2 ;  /* 0x0000000102027819 */ /* 0x000fe40000010e02 */
[----:B------:R-:W-:Y:S01]  /*0a10*/  LOP3.LUT R24, R22, R26, R23, 0xb8, !PT ;  /* 0x0000001a16187212 */ /* 0x000fe200078eb817 */
[----:B------:R-:W-:Y:S01]  /*0a20*/  VIADD R27, R27, 0x5a827999 ;  /* 0x5a8279991b1b7836 */ /* 0x000fe20000000000 */
[----:B------:R-:W-:Y:S02]  /*0a30*/  LOP3.LUT R25, R28, R3, RZ, 0x3c, !PT ;  /* 0x000000031c197212 */ /* 0x000fe400078e3cff */
[----:B------:R-:W-:Y:S02]  /*0a40*/  IADD3 R28, PT, PT, R24, R2, R21 ;  /* 0x00000002181c7210 */ /* 0x000fe40007ffe015 */
[----:B------:R-:W-:-:S02]  /*0a50*/  SHF.L.W.U32.HI R24, R26, 0x1e, R26 ;  /* 0x0000001e1a187819 */ /* 0x000fc40000010e1a */
[----:B------:R-:W-:Y:S02]  /*0a60*/  LEA.HI R28, R27, R28, R27, 0x5 ;  /* 0x0000001c1b1c7211 */ /* 0x000fe400078f281b */
[----:B------:R-:W-:Y:S02]  /*0a70*/  SHF.L.W.U32.HI R26, R25, 0x1, R25 ;  /* 0x00000001191a7819 */ /* 0x000fe40000010e19 */
[----:B------:R-:W-:Y:S01]  /*0a80*/  LOP3.LUT R21, R23, R27, R24, 0xb8, !PT ;  /* 0x0000001b17157212 */ /* 0x000fe200078eb818 */
[----:B------:R-:W-:Y:S01]  /*0a90*/  VIADD R28, R28, 0x5a827999 ;  /* 0x5a8279991c1c7836 */ /* 0x000fe20000000000 */
[----:B------:R-:W-:Y:S02]  /*0aa0*/  SHF.L.W.U32.HI R25, R27, 0x1e, R27 ;  /* 0x0000001e1b197819 */ /* 0x000fe40000010e1b */
[----:B------:R-:W-:Y:S02]  /*0ab0*/  IADD3 R27, PT, PT, R21, R26, R22 ;  /* 0x0000001a151b7210 */ /* 0x000fe40007ffe016 */
[----:B------:R-:W-:-:S02]  /*0ac0*/  LOP3.LUT R29, R29, R0, RZ, 0x3c, !PT ;  /* 0x000000001d1d7212 */ /* 0x000fc400078e3cff */
[C---:B------:R-:W-:Y:S02]  /*0ad0*/  LEA.HI R27, R28.reuse, R27, R28, 0x5 ;  /* 0x0000001b1c1b7211 */ /* 0x040fe400078f281c */
[----:B------:R-:W-:Y:S02]  /*0ae0*/  SHF.L.W.U32.HI R21, R29, 0x1, R29 ;  /* 0x000000011d157819 */ /* 0x000fe40000010e1d */
[----:B------:R-:W-:Y:S01]  /*0af0*/  LOP3.LUT R22, R28, R25, R24, 0x96, !PT ;  /* 0x000000191c167212 */ /* 0x000fe200078e9618 */
[----:B------:R-:W-:Y:S01]  /*0b00*/  VIADD R30, R27, 0x5a827999 ;  /* 0x5a8279991b1e7836 */ /* 0x000fe20000000000 */
[----:B------:R-:W-:Y:S02]  /*0b10*/  LOP3.LUT R31, R31, R2, RZ, 0x3c, !PT ;  /* 0x000000021f1f7212 */ /* 0x000fe400078e3cff */
[----:B------:R-:W-:Y:S02]  /*0b20*/  IADD3 R29, PT, PT, R22, R21, R23 ;  /* 0x00000015161d7210 */ /* 0x000fe40007ffe017 */
[----:B------:R-:W-:-:S02]  /*0b30*/  SHF.L.W.U32.HI R23, R28, 0x1e, R28 ;  /* 0x0000001e1c177819 */ /* 0x000fc40000010e1c */
[C-C-:B------:R-:W-:Y:S02]  /*0b40*/  LEA.HI R29, R30.reuse, R29, R30.reuse, 0x5 ;  /* 0x0000001d1e1d7211 */ /* 0x140fe400078f281e */
[----:B------:R-:W-:Y:S02]  /*0b50*/  SHF.L.W.U32.HI R22, R31, 0x1, R31 ;  /* 0x000000011f167819 */ /* 0x000fe40000010e1f */
[C---:B------:R-:W-:Y:S01]  /*0b60*/  LOP3.LUT R27, R30.reuse, R23, R25, 0x96, !PT ;  /* 0x000000171e1b7212 */ /* 0x040fe200078e9619 */
[----:B------:R-:W-:Y:S01]  /*0b70*/  VIADD R29, R29, 0x6ed9eba1 ;  /* 0x6ed9eba11d1d7836 */ /* 0x000fe20000000000 */
[----:B------:R-:W-:Y:S02]  /*0b80*/  SHF.L.W.U32.HI R28, R30, 0x1e, R30 ;  /* 0x0000001e1e1c7819 */ /* 0x000fe40000010e1e */
[----:B------:R-:W-:Y:S02]  /*0b90*/  IADD3 R30, PT, PT, R27, R22, R24 ;  /* 0x000000161b1e7210 */ /* 0x000fe40007ffe018 */
[----:B------:R-:W-:-:S02]  /*0ba0*/  LOP3.LUT R33, R33, R26, RZ, 0x3c, !PT ;  /* 0x0000001a21217212 */ /* 0x000fc400078e3cff */
        /* <DEDUP_REMOVED lines=11> */
[----:B------:R-:W-:Y:S02]  /*0c60*/  LOP3.LUT R27, R3, R8, R10, 0x96, !PT ;  /* 0x00000008031b7212 */ /* 0x000fe400078e960a */
[----:B------:R-:W-:Y:S02]  /*0c70*/  IADD3 R23, PT, PT, R25, R30, R23 ;  /* 0x0000001e19177210 */ /* 0x000fe40007ffe017 */
[----:B------:R-:W-:-:S02]  /*0c80*/  LOP3.LUT R27, R27, R22, RZ, 0x3c, !PT ;  /* 0x000000161b1b7212 */ /* 0x000fc400078e3cff */
[----:B------:R-:W-:Y:S02]  /*0c90*/  SHF.L.W.U32.HI R31, R31, 0x1e, R31 ;  /* 0x0000001e1f1f7819 */ /* 0x000fe40000010e1f */
[C---:B------:R-:W-:Y:S02]  /*0ca0*/  LEA.HI R23, R32.reuse, R23, R32, 0x5 ;  /* 0x0000001720177211 */ /* 0x040fe400078f2820 */
[----:B------:R-:W-:Y:S02]  /*0cb0*/  SHF.L.W.U32.HI R25, R27, 0x1, R27 ;  /* 0x000000011b197819 */ /* 0x000fe40000010e1b */
[----:B------:R-:W-:Y:S01]  /*0cc0*/  LOP3.LUT R27, R32, R31, R29, 0x96, !PT ;  /* 0x0000001f201b7212 */ /* 0x000fe200078e961d */
[----:B------:R-:W-:Y:S01]  /*0cd0*/  VIADD R23, R23, 0x6ed9eba1 ;  /* 0x6ed9eba117177836 */ /* 0x000fe20000000000 */
[----:B------:R-:W-:Y:S02]  /*0ce0*/  LOP3.LUT R33, R0, R9, R11, 0x96, !PT ;  /* 0x0000000900217212 */ /* 0x000fe400078e960b */
[----:B------:R-:W-:-:S02]  /*0cf0*/  IADD3 R28, PT, PT, R27, R25, R28 ;  /* 0x000000191b1c7210 */ /* 0x000fc40007ffe01c */
[----:B------:R-:W-:Y:S02]  /*0d00*/  LOP3.LUT R33, R33, R24, RZ, 0x3c, !PT ;  /* 0x0000001821217212 */ /* 0x000fe400078e3cff */
[----:B------:R-:W-:Y:S02]  /*0d10*/  SHF.L.W.U32.HI R32, R32, 0x1e, R32 ;  /* 0x0000001e20207819 */ /* 0x000fe40000010e20 */
[----:B------:R-:W-:Y:S02]  /*0d20*/  LEA.HI R28, R23, R28, R23, 0x5 ;  /* 0x0000001c171c7211 */ /* 0x000fe400078f2817 */
[----:B------:R-:W-:Y:S02]  /*0d30*/  SHF.L.W.U32.HI R27, R33, 0x1, R33 ;  /* 0x00000001211b7819 */ /* 0x000fe40000010e21 */
[----:B------:R-:W-:Y:S01]  /*0d40*/  LOP3.LUT R34, R23, R32, R31, 0x96, !PT ;  /* 0x0000002017227212 */ /* 0x000fe200078e961f */
[----:B------:R-:W-:Y:S01]  /*0d50*/  VIADD R33, R28, 0x6ed9eba1 ;  /* 0x6ed9eba11c217836 */ /* 0x000fe20000000000 */
[----:B------:R-:W-:-:S02]  /*0d60*/  LOP3.LUT R35, R2, R10, R12, 0x96, !PT ;  /* 0x0000000a02237212 */ /* 0x000fc400078e960c */
[----:B------:R-:W-:Y:S02]  /*0d70*/  IADD3 R34, PT, PT, R34, R27, R29 ;  /* 0x0000001b22227210 */ /* 0x000fe40007ffe01d */
        /* <DEDUP_REMOVED lines=11> */
[----:B------:R-:W-:Y:S02]  /*0e30*/  LOP3.LUT R38, R21, R12, R14, 0x96, !PT ;  /* 0x0000000c15267212 */ /* 0x000fe400078e960e */
[----:B------:R-:W-:Y:S01]  /*0e40*/  SHF.L.W.U32.HI R29, R36, 0x1, R36 ;  /* 0x00000001241d7819 */ /* 0x000fe20000010e24 */
[----:B------:R-:W-:Y:S01]  /*0e50*/  VIADD R35, R35, 0x6ed9eba1 ;  /* 0x6ed9eba123237836 */ /* 0x000fe20000000000 */
[----:B------:R-:W-:-:S02]  /*0e60*/  LOP3.LUT R33, R34, R31, R23, 0x96, !PT ;  /* 0x0000001f22217212 */ /* 0x000fc400078e9617 */
[----:B------:R-:W-:Y:S02]  /*0e70*/  SHF.L.W.U32.HI R36, R34, 0x1e, R34 ;  /* 0x0000001e22247819 */ /* 0x000fe40000010e22 */
[----:B------:R-:W-:Y:S02]  /*0e80*/  LOP3.LUT R38, R38, R27, RZ, 0x3c, !PT ;  /* 0x0000001b26267212 */ /* 0x000fe400078e3cff */
[----:B------:R-:W-:Y:S02]  /*0e90*/  IADD3 R34, PT, PT, R33, R29, R32 ;  /* 0x0000001d21227210 */ /* 0x000fe40007ffe020 */
[----:B------:R-:W-:Y:S02]  /*0ea0*/  SHF.L.W.U32.HI R32, R38, 0x1, R38 ;  /* 0x0000000126207819 */ /* 0x000fe40000010e26 */
[C---:B------:R-:W-:Y:S02]  /*0eb0*/  LOP3.LUT R33, R35.reuse, R36, R31, 0x96, !PT ;  /* 0x0000002423217212 */ /* 0x040fe400078e961f */
[----:B------:R-:W-:-:S02]  /*0ec0*/  LEA.HI R34, R35, R34, R35, 0x5 ;  /* 0x0000002223227211 */ /* 0x000fc400078f2823 */
[----:B------:R-:W-:Y:S02]  /*0ed0*/  LOP3.LUT R37, R22, R13, R15, 0x96, !PT ;  /* 0x0000000d16257212 */ /* 0x000fe400078e960f */
[----:B------:R-:W-:Y:S01]  /*0ee0*/  IADD3 R38, PT, PT, R33, R32, R23 ;  /* 0x0000002021267210 */ /* 0x000fe20007ffe017 */
[----:B------:R-:W-:Y:S01]  /*0ef0*/  VIADD R33, R34, 0x6ed9eba1 ;  /* 0x6ed9eba122217836 */ /* 0x000fe20000000000 */
[----:B------:R-:W-:Y:S02]  /*0f00*/  LOP3.LUT R37, R37, R28, RZ, 0x3c, !PT ;  /* 0x0000001c25257212 */ /* 0x000fe400078e3cff */
        /* <DEDUP_REMOVED lines=25> */
[----:B------:R-:W-:Y:S02]  /*10a0*/  LOP3.LUT R40, R27, R26, R0, 0x96, !PT ;  /* 0x0000001a1b287212 */ /* 0x000fe400078e9600 */
[C---:B------:R-:W-:Y:S02]  /*10b0*/  LEA.HI R23, R38.reuse, R23, R38, 0x5 ;  /* 0x0000001726177211 */ /* 0x040fe400078f2826 */
[----:B------:R-:W-:Y:S02]  /*10c0*/  SHF.L.W.U32.HI R0, R3, 0x1, R3 ;  /* 0x0000000103007819 */ /* 0x000fe40000010e03 */
[----:B------:R-:W-:Y:S01]  /*10d0*/  LOP3.LUT R3, R38, R37, R36, 0x96, !PT ;  /* 0x0000002526037212 */ /* 0x000fe200078e9624 */
[----:B------:R-:W-:Y:S01]  /*10e0*/  VIADD R23, R23, 0x6ed9eba1 ;  /* 0x6ed9eba117177836 */ /* 0x000fe20000000000 */
[----:B------:R-:W-:-:S02]  /*10f0*/  LOP3.LUT R39, R40, R33, RZ, 0x3c, !PT ;  /* 0x0000002128277212 */ /* 0x000fc400078e3cff */
[----:B------:R-:W-:Y:S02]  /*1100*/  IADD3 R40, PT, PT, R3, R0, R35 ;  /* 0x0000000003287210 */ /* 0x000fe40007ffe023 */
[----:B------:R-:W-:Y:S02]  /*1110*/  SHF.L.W.U32.HI R38, R38, 0x1e, R38 ;  /* 0x0000001e26267819 */ /* 0x000fe40000010e26 */
[----:B------:R-:W-:Y:S02]  /*1120*/  LEA.HI R35, R23, R40, R23, 0x5 ;  /* 0x0000002817237211 */ /* 0x000fe400078f2817 */
[----:B------:R-:W-:Y:S02]  /*1130*/  LOP3.LUT R42, R28, R21, R2, 0x96, !PT ;  /* 0x000000151c2a7212 */ /* 0x000fe400078e9602 */
[----:B------:R-:W-:Y:S01]  /*1140*/  SHF.L.W.U32.HI R2, R39, 0x1, R39 ;  /* 0x0000000127027819 */ /* 0x000fe20000010e27 */
[----:B------:R-:W-:Y:S01]  /*1150*/  VIADD R35, R35, 0x6ed9eba1 ;  /* 0x6ed9eba123237836 */ /* 0x000fe20000000000 */
[----:B------:R-:W-:-:S02]  /*1160*/  LOP3.LUT R3, R23, R38, R37, 0x96, !PT ;  /* 0x0000002617037212 */ /* 0x000fc400078e9625 */
[----:B------:R-:W-:Y:S02]  /*1170*/  LOP3.LUT R42, R42, R31, RZ, 0x3c, !PT ;  /* 0x0000001f2a2a7212 */ /* 0x000fe400078e3cff */
        /* <DEDUP_REMOVED lines=10> */
[----:B------:R-:W-:Y:S02]  /*1220*/  LOP3.LUT R35, R32, R24, R21, 0x96, !PT ;  /* 0x0000001820237212 */ /* 0x000fe400078e9615 */
[----:B------:R-:W-:Y:S02]  /*1230*/  LEA.HI R37, R36, R37, R36, 0x5 ;  /* 0x0000002524257211 */ /* 0x000fe400078f2824 */
[----:B------:R-:W-:-:S02]  /*1240*/  SHF.L.W.U32.HI R21, R39, 0x1, R39 ;  /* 0x0000000127157819 */ /* 0x000fc40000010e27 */
[C---:B------:R-:W-:Y:S02]  /*1250*/  LOP3.LUT R39, R36.reuse, R26, R23, 0x96, !PT ;  /* 0x0000001a24277212 */ /* 0x040fe400078e9617 */
[----:B------:R-:W-:Y:S02]  /*1260*/  LOP3.LUT R40, R35, R2, RZ, 0x3c, !PT ;  /* 0x0000000223287212 */ /* 0x000fe400078e3cff */
[----:B------:R-:W-:Y:S01]  /*1270*/  SHF.L.W.U32.HI R35, R36, 0x1e, R36 ;  /* 0x0000001e24237819 */ /* 0x000fe20000010e24 */
[----:B------:R-:W-:Y:S01]  /*1280*/  VIADD R36, R37, 0x6ed9eba1 ;  /* 0x6ed9eba125247836 */ /* 0x000fe20000000000 */
[----:B------:R-:W-:Y:S02]  /*1290*/  IADD3 R39, PT, PT, R39, R21, R38 ;  /* 0x0000001527277210 */ /* 0x000fe40007ffe026 */
[----:B------:R-:W-:Y:S02]  /*12a0*/  LOP3.LUT R38, R34, R30, R22, 0x96, !PT ;  /* 0x0000001e22267212 */ /* 0x000fe400078e9616 */
[----:B------:R-:W-:-:S02]  /*12b0*/  LEA.HI R39, R36, R39, R36, 0x5 ;  /* 0x0000002724277211 */ /* 0x000fc400078f2824 */
[----:B------:R-:W-:Y:S02]  /*12c0*/  SHF.L.W.U32.HI R22, R40, 0x1, R40 ;  /* 0x0000000128167819 */ /* 0x000fe40000010e28 */
[----:B------:R-:W-:Y:S01]  /*12d0*/  LOP3.LUT R37, R36, R35, R26, 0x96, !PT ;  /* 0x0000002324257212 */ /* 0x000fe200078e961a */
[----:B------:R-:W-:Y:S01]  /*12e0*/  VIADD R39, R39, 0x6ed9eba1 ;  /* 0x6ed9eba127277836 */ /* 0x000fe20000000000 */
[----:B------:R-:W-:Y:S02]  /*12f0*/  LOP3.LUT R40, R38, R3, RZ, 0x3c, !PT ;  /* 0x0000000326287212 */ /* 0x000fe400078e3cff */
[----:B------:R-:W-:Y:S02]  /*1300*/  IADD3 R38, PT, PT, R37, R22, R23 ;  /* 0x0000001625267210 */ /* 0x000fe40007ffe017 */
[----:B------:R-:W-:Y:S02]  /*1310*/  SHF.L.W.U32.HI R36, R36, 0x1e, R36 ;  /* 0x0000001e24247819 */ /* 0x000fe40000010e24 */
[----:B------:R-:W-:-:S02]  /*1320*/  LEA.HI R38, R39, R38, R39, 0x5 ;  /* 0x0000002627267211 */ /* 0x000fc400078f2827 */
[----:B------:R-:W-:Y:S02]  /*1330*/  LOP3.LUT R42, R33, R24, R25, 0x96, !PT ;  /* 0x00000018212a7212 */ /* 0x000fe400078e9619 */
[----:B------:R-:W-:Y:S01]  /*1340*/  SHF.L.W.U32.HI R24, R40, 0x1, R40 ;  /* 0x0000000128187819 */ /* 0x000fe20000010e28 */
[----:B------:R-:W-:Y:S01]  /*1350*/  VIADD R38, R38, 0x6ed9eba1 ;  /* 0x6ed9eba126267836 */ /* 0x000fe20000000000 */
[C---:B------:R-:W-:Y:S02]  /*1360*/  LOP3.LUT R23, R39.reuse, R36, R35, 0x96, !PT ;  /* 0x0000002427177212 */ /* 0x040fe400078e9623 */
[----:B------:R-:W-:Y:S02]  /*1370*/  SHF.L.W.U32.HI R37, R39, 0x1e, R39 ;  /* 0x0000001e27257819 */ /* 0x000fe40000010e27 */
[----:B------:R-:W-:Y:S02]  /*1380*/  IADD3 R39, PT, PT, R23, R24, R26 ;  /* 0x0000001817277210 */ /* 0x000fe40007ffe01a */
[----:B------:R-:W-:-:S02]  /*1390*/  LOP3.LUT R42, R42, R21, RZ, 0x3c, !PT ;  /* 0x000000152a2a7212 */ /* 0x000fc400078e3cff */
        /* <DEDUP_REMOVED lines=9> */
[----:B------:R-:W-:Y:S02]  /*1430*/  LEA.HI R26, R39, R26, R39, 0x5 ;  /* 0x0000001a271a7211 */ /* 0x000fe400078f2827 */
[----:B------:R-:W-:Y:S02]  /*1440*/  SHF.L.W.U32.HI R25, R41, 0x1, R41 ;  /* 0x0000000129197819 */ /* 0x000fe40000010e29 */
[----:B------:R-:W-:Y:S01]  /*1450*/  LOP3.LUT R40, R39, R30, R37, 0x96, !PT ;  /* 0x0000001e27287212 */ /* 0x000fe200078e9625 */
[----:B------:R-:W-:Y:S01]  /*1460*/  VIADD R38, R26, 0x6ed9eba1 ;  /* 0x6ed9eba11a267836 */ /* 0x000fe20000000000 */
[----:B------:R-:W-:-:S02]  /*1470*/  LOP3.LUT R41, R35, R24, RZ, 0x3c, !PT ;  /* 0x0000001823297212 */ /* 0x000fc400078e3cff */
[----:B------:R-:W-:Y:S02]  /*1480*/  SHF.L.W.U32.HI R35, R39, 0x1e, R39 ;  /* 0x0000001e27237819 */ /* 0x000fe40000010e27 */
[----:B------:R-:W-:Y:S02]  /*1490*/  IADD3 R39, PT, PT, R40, R25, R36 ;  /* 0x0000001928277210 */ /* 0x000fe40007ffe024 */
        /* <DEDUP_REMOVED lines=36> */
[----:B------:R-:W-:Y:S02]  /*16e0*/  LOP3.LUT R34, R32, R38, R35, 0xe8, !PT ;  /* 0x0000002620227212 */ /* 0x000fe400078ee823 */
[----:B------:R-:W-:Y:S02]  /*16f0*/  LOP3.LUT R40, R36, R27, RZ, 0x3c, !PT ;  /* 0x0000001b24287212 */ /* 0x000fe400078e3cff */
[----:B------:R-:W-:Y:S02]  /*1700*/  IADD3 R36, PT, PT, R34, R30, R37 ;  /* 0x0000001e22247210 */ /* 0x000fe40007ffe025 */
[----:B------:R-:W-:-:S02]  /*1710*/  SHF.L.W.U32.HI R34, R32, 0x1e, R32 ;  /* 0x0000001e20227819 */ /* 0x000fc40000010e20 */
[----:B------:R-:W-:Y:S02]  /*1720*/  LOP3.LUT R42, R23, R0, R33, 0x96, !PT ;  /* 0x00000000172a7212 */ /* 0x000fe400078e9621 */
[C---:B------:R-:W-:Y:S02]  /*1730*/  LEA.HI R33, R39.reuse, R36, R39, 0x5 ;  /* 0x0000002427217211 */ /* 0x040fe400078f2827 */
[----:B------:R-:W-:Y:S02]  /*1740*/  SHF.L.W.U32.HI R32, R40, 0x1, R40 ;  /* 0x0000000128207819 */ /* 0x000fe40000010e28 */
[----:B------:R-:W-:Y:S01]  /*1750*/  LOP3.LUT R36, R39, R34, R38, 0xe8, !PT ;  /* 0x0000002227247212 */ /* 0x000fe200078ee826 */
[----:B------:R-:W-:Y:S01]  /*1760*/  VIADD R33, R33, 0x8f1bbcdc ;  /* 0x8f1bbcdc21217836 */ /* 0x000fe20000000000 */
[----:B------:R-:W-:Y:S02]  /*1770*/  LOP3.LUT R42, R42, R29, RZ, 0x3c, !PT ;  /* 0x0000001d2a2a7212 */ /* 0x000fe400078e3cff */
[----:B------:R-:W-:-:S02]  /*1780*/  IADD3 R36, PT, PT, R36, R32, R35 ;  /* 0x0000002024247210 */ /* 0x000fc40007ffe023 */
[----:B------:R-:W-:Y:S02]  /*1790*/  SHF.L.W.U32.HI R37, R39, 0x1e, R39 ;  /* 0x0000001e27257819 */ /* 0x000fe40000010e27 */
[----:B------:R-:W-:Y:S02]  /*17a0*/  LEA.HI R36, R33, R36, R33, 0x5 ;  /* 0x0000002421247211 */ /* 0x000fe400078f2821 */
[----:B------:R-:W-:Y:S02]  /*17b0*/  LOP3.LUT R39, R25, R31, R2, 0x96, !PT ;  /* 0x0000001f19277212 */ /* 0x000fe400078e9602 */
[----:B------:R-:W-:Y:S01]  /*17c0*/  SHF.L.W.U32.HI R31, R42, 0x1, R42 ;  /* 0x000000012a1f7819 */ /* 0x000fe20000010e2a */
[----:B------:R-:W-:Y:S01]  /*17d0*/  VIADD R36, R36, 0x8f1bbcdc ;  /* 0x8f1bbcdc24247836 */ /* 0x000fe20000000000 */
[----:B------:R-:W-:Y:S02]  /*17e0*/  LOP3.LUT R35, R33, R37, R34, 0xe8, !PT ;  /* 0x0000002521237212 */ /* 0x000fe400078ee822 */
        /* <DEDUP_REMOVED lines=25> */
[----:B------:R-:W-:Y:S02]  /*1980*/  SHF.L.W.U32.HI R37, R39, 0x1e, R39 ;  /* 0x0000001e27257819 */ /* 0x000fe40000010e27 */
[----:B------:R-:W-:Y:S02]  /*1990*/  IADD3 R35, PT, PT, R3, R2, R35 ;  /* 0x0000000203237210 */ /* 0x000fe40007ffe023 */
[----:B------:R-:W-:Y:S02]  /*19a0*/  LOP3.LUT R39, R29, R24, R21, 0x96, !PT ;  /* 0x000000181d277212 */ /* 0x000fe400078e9615 */
[----:B------:R-:W-:Y:S02]  /*19b0*/  SHF.L.W.U32.HI R3, R42, 0x1, R42 ;  /* 0x000000012a037819 */ /* 0x000fe40000010e2a */
[----:B------:R-:W-:-:S02]  /*19c0*/  LOP3.LUT R21, R38, R37, R34, 0xe8, !PT ;  /* 0x0000002526157212 */ /* 0x000fc400078ee822 */
[C---:B------:R-:W-:Y:S02]  /*19d0*/  LEA.HI R35, R38.reuse, R35, R38, 0x5 ;  /* 0x0000002326237211 */ /* 0x040fe400078f2826 */
[----:B------:R-:W-:Y:S02]  /*19e0*/  LOP3.LUT R40, R39, R0, RZ, 0x3c, !PT ;  /* 0x0000000027287212 */ /* 0x000fe400078e3cff */
[----:B------:R-:W-:Y:S01]  /*19f0*/  IADD3 R39, PT, PT, R21, R3, R36 ;  /* 0x0000000315277210 */ /* 0x000fe20007ffe024 */
[----:B------:R-:W-:Y:S01]  /*1a00*/  VIADD R36, R35, 0x8f1bbcdc ;  /* 0x8f1bbcdc23247836 */ /* 0x000fe20000000000 */
        /* <DEDUP_REMOVED lines=17> */
[----:B------:R-:W-:Y:S02]  /*1b20*/  LEA.HI R38, R39, R40, R39, 0x5 ;  /* 0x0000002827267211 */ /* 0x000fe400078f2827 */
[----:B------:R-:W-:Y:S02]  /*1b30*/  LOP3.LUT R42, R31, R26, R23, 0x96, !PT ;  /* 0x0000001a1f2a7212 */ /* 0x000fe400078e9617 */
[----:B------:R-:W-:Y:S01]  /*1b40*/  SHF.L.W.U32.HI R24, R41, 0x1, R41 ;  /* 0x0000000129187819 */ /* 0x000fe20000010e29 */
[----:B------:R-:W-:Y:S01]  /*1b50*/  VIADD R38, R38, 0x8f1bbcdc ;  /* 0x8f1bbcdc26267836 */ /* 0x000fe20000000000 */
[C---:B------:R-:W-:Y:S02]  /*1b60*/  LOP3.LUT R23, R39.reuse, R34, R36, 0xe8, !PT ;  /* 0x0000002227177212 */ /* 0x040fe400078ee824 */
[----:B------:R-:W-:Y:S02]  /*1b70*/  LOP3.LUT R42, R42, R21, RZ, 0x3c, !PT ;  /* 0x000000152a2a7212 */ /* 0x000fe400078e3cff */
[----:B------:R-:W-:-:S02]  /*1b80*/  SHF.L.W.U32.HI R37, R39, 0x1e, R39 ;  /* 0x0000001e27257819 */ /* 0x000fc40000010e27 */
[----:B------:R-:W-:Y:S02]  /*1b90*/  IADD3 R35, PT, PT, R23, R24, R35 ;  /* 0x0000001817237210 */ /* 0x000fe40007ffe023 */
[----:B------:R-:W-:Y:S02]  /*1ba0*/  LOP3.LUT R39, R33, R28, R25, 0x96, !PT ;  /* 0x0000001c21277212 */ /* 0x000fe400078e9619 */
[----:B------:R-:W-:Y:S02]  /*1bb0*/  SHF.L.W.U32.HI R23, R42, 0x1, R42 ;  /* 0x000000012a177819 */ /* 0x000fe40000010e2a */
[C---:B------:R-:W-:Y:S02]  /*1bc0*/  LOP3.LUT R25, R38.reuse, R37, R34, 0xe8, !PT ;  /* 0x0000002526197212 */ /* 0x040fe400078ee822 */
[----:B------:R-:W-:Y:S02]  /*1bd0*/  LEA.HI R35, R38, R35, R38, 0x5 ;  /* 0x0000002326237211 */ /* 0x000fe400078f2826 */
[----:B------:R-:W-:-:S02]  /*1be0*/  LOP3.LUT R40, R39, R22, RZ, 0x3c, !PT ;  /* 0x0000001627287212 */ /* 0x000fc400078e3cff */
[----:B------:R-:W-:Y:S01]  /*1bf0*/  IADD3 R39, PT, PT, R25, R23, R36 ;  /* 0x0000001719277210 */ /* 0x000fe20007ffe024 */
[----:B------:R-:W-:Y:S01]  /*1c00*/  VIADD R36, R35, 0x8f1bbcdc ;  /* 0x8f1bbcdc23247836 */ /* 0x000fe20000000000 */
[----:B------:R-:W-:Y:S02]  /*1c10*/  SHF.L.W.U32.HI R35, R38, 0x1e, R38 ;  /* 0x0000001e26237819 */ /* 0x000fe40000010e26 */
[----:B------:R-:W-:Y:S02]  /*1c20*/  LOP3.LUT R41, R0, R26, R27, 0x96, !PT ;  /* 0x0000001a00297212 */ /* 0x000fe400078e961b */
[----:B------:R-:W-:Y:S02]  /*1c30*/  LEA.HI R38, R36, R39, R36, 0x5 ;  /* 0x0000002724267211 */ /* 0x000fe400078f2824 */
        /* <DEDUP_REMOVED lines=114> */
[----:B------:R-:W-:Y:S01]  /*2360*/  LOP3.LUT R41, R38, R21, RZ, 0x3c, !PT ;  /* 0x0000001526297212 */ /* 0x000fe200078e3cff */
[----:B------:R-:W-:Y:S01]  /*2370*/  VIADD R38, R24, 0xca62c1d6 ;  /* 0xca62c1d618267836 */ /* 0x000fe20000000000 */
[----:B------:R-:W-:Y:S02]  /*2380*/  SHF.L.W.U32.HI R37, R39, 0x1e, R39 ;  /* 0x0000001e27257819 */ /* 0x000fe40000010e27 */
[----:B------:R-:W-:Y:S02]  /*2390*/  IADD3 R39, PT, PT, R40, R23, R36 ;  /* 0x0000001728277210 */ /* 0x000fe40007ffe024 */
[----:B------:R-:W-:Y:S02]  /*23a0*/  LOP3.LUT R43, R33, R25, R28, 0x96, !PT ;  /* 0x00000019212b7212 */ /* 0x000fe400078e961c */
[----:B------:R-:W-:-:S02]  /*23b0*/  LEA.HI R39, R38, R39, R38, 0x5 ;  /* 0x0000002726277211 */ /* 0x000fc400078f2826 */
[----:B------:R-:W-:Y:S02]  /*23c0*/  SHF.L.W.U32.HI R24, R41, 0x1, R41 ;  /* 0x0000000129187819 */ /* 0x000fe40000010e29 */
[C---:B------:R-:W-:Y:S01]  /*23d0*/  LOP3.LUT R25, R38.reuse, R37, R34, 0x96, !PT ;  /* 0x0000002526197212 */ /* 0x040fe200078e9622 */
        /* <DEDUP_REMOVED lines=13> */
[----:B------:R-:W-:Y:S02]  /*24b0*/  LOP3.LUT R41, R2, R29, R28, 0x96, !PT ;  /* 0x0000001d02297212 */ /* 0x000fe400078e961c */
[----:B------:R-:W-:Y:S01]  /*24c0*/  SHF.L.W.U32.HI R26, R42, 0x1, R42 ;  /* 0x000000012a1a7819 */ /* 0x000fe20000010e2a */
[----:B------:R-:W-:Y:S01]  /*24d0*/  VIADD R39, R39, 0xca62c1d6 ;  /* 0xca62c1d627277836 */ /* 0x000fe20000000000 */
[----:B------:R-:W-:Y:S02]  /*24e0*/  LOP3.LUT R28, R38, R35, R36, 0x96, !PT ;  /* 0x00000023261c7212 */ /* 0x000fe400078e9624 */
[----:B------:R-:W-:Y:S02]  /*24f0*/  LOP3.LUT R41, R41, R24, RZ, 0x3c, !PT ;  /* 0x0000001829297212 */ /* 0x000fe400078e3cff */
[----:B------:R-:W-:-:S02]  /*2500*/  IADD3 R28, PT, PT, R28, R26, R37 ;  /* 0x0000001a1c1c7210 */ /* 0x000fc40007ffe025 */
[----:B------:R-:W-:Y:S02]  /*2510*/  SHF.L.W.U32.HI R38, R38, 0x1e, R38 ;  /* 0x0000001e26267819 */ /* 0x000fe40000010e26 */
[----:B------:R-:W-:Y:S02]  /*2520*/  LOP3.LUT R34, R3, R27, R30, 0x96, !PT ;  /* 0x0000001b03227212 */ /* 0x000fe400078e961e */
[----:B------:R-:W-:Y:S02]  /*2530*/  LEA.HI R28, R39, R28, R39, 0x5 ;  /* 0x0000001c271c7211 */ /* 0x000fe400078f2827 */
[----:B------:R-:W-:Y:S02]  /*2540*/  SHF.L.W.U32.HI R27, R41, 0x1, R41 ;  /* 0x00000001291b7819 */ /* 0x000fe40000010e29 */
[----:B------:R-:W-:Y:S02]  /*2550*/  LOP3.LUT R37, R39, R38, R35, 0x96, !PT ;  /* 0x0000002627257212 */ /* 0x000fe400078e9623 */
[----:B------:R-:W-:Y:S01]  /*2560*/  LOP3.LUT R40, R34, R25, RZ, 0x3c, !PT ;  /* 0x0000001922287212 */ /* 0x000fe200078e3cff */
[----:B------:R-:W-:Y:S01]  /*2570*/  VIADD R34, R28, 0xca62c1d6 ;  /* 0xca62c1d61c227836 */ /* 0x000fe20000000000 */
        /* <DEDUP_REMOVED lines=28> */
[----:B------:R-:W-:-:S02]  /*2740*/  LEA.HI R28, R29, R28, R29, 0x5 ;  /* 0x0000001c1d1c7211 */ /* 0x000fc400078f281d */
[C---:B------:R-:W-:Y:S02]  /*2750*/  LOP3.LUT R0, R29.reuse, R26, R27, 0x96, !PT ;  /* 0x0000001a1d007212 */ /* 0x040fe400078e961b */
[----:B------:R-:W-:Y:S01]  /*2760*/  LOP3.LUT R24, R24, R21, RZ, 0x3c, !PT ;  /* 0x0000001518187212 */ /* 0x000fe200078e3cff */
[----:B------:R-:W-:Y:S01]  /*2770*/  VIADD R3, R28, 0xca62c1d6 ;  /* 0xca62c1d61c037836 */ /* 0x000fe20000000000 */
[----:B------:R-:W-:Y:S01]  /*2780*/  SHF.L.W.U32.HI R29, R29, 0x1e, R29 ;  /* 0x0000001e1d1d7819 */ /* 0x000fe20000010e1d */
[----:B------:R-:W-:Y:S01]  /*2790*/  IMAD.IADD R0, R0, 0x1, R35 ;  /* 0x0000000100007824 */ /* 0x000fe200078e0223 */
[----:B------:R-:W-:Y:S02]  /*27a0*/  LOP3.LUT R25, R25, R2, R33, 0x96, !PT ;  /* 0x0000000219197212 */ /* 0x000fe400078e9621 */
[----:B------:R-:W-:Y:S02]  /*27b0*/  LEA.HI R27, R24, R27, R24, 0x1 ;  /* 0x0000001b181b7211 */ /* 0x000fe400078f0818 */
[----:B------:R-:W-:-:S02]  /*27c0*/  LOP3.LUT R2, R3, R29, R26, 0x96, !PT ;  /* 0x0000001d03027212 */ /* 0x000fc400078e961a */
[----:B------:R-:W-:Y:S02]  /*27d0*/  LEA.HI R0, R3, R0, R3, 0x5 ;  /* 0x0000000003007211 */ /* 0x000fe400078f2803 */
[----:B------:R-:W-:Y:S01]  /*27e0*/  LOP3.LUT R25, R25, R22, RZ, 0x3c, !PT ;  /* 0x0000001619197212 */ /* 0x000fe200078e3cff */
[----:B------:R-:W-:Y:S01]  /*27f0*/  IMAD.IADD R27, R2, 0x1, R27 ;  /* 0x00000001021b7824 */ /* 0x000fe200078e021b */
[----:B------:R-:W-:Y:S01]  /*2800*/  SHF.L.W.U32.HI R3, R3, 0x1e, R3 ;  /* 0x0000001e03037819 */ /* 0x000fe20000010e03 */
[----:B------:R-:W-:Y:S01]  /*2810*/  VIADD R0, R0, 0xca62c1d6 ;  /* 0xca62c1d600007836 */ /* 0x000fe20000000000 */
[----:B------:R-:W-:-:S04]  /*2820*/  LEA.HI R26, R25, R26, R25, 0x1 ;  /* 0x0000001a191a7211 */ /* 0x000fc800078f0819 */
[C---:B------:R-:W-:Y:S02]  /*2830*/  LEA.HI R27, R0.reuse, R27, R0, 0x5 ;  /* 0x0000001b001b7211 */ /* 0x040fe400078f2800 */
[----:B------:R-:W-:-:S03]  /*2840*/  LOP3.LUT R3, R0, R3, R29, 0x96, !PT ;  /* 0x0000000300037212 */ /* 0x000fc600078e961d */
[----:B------:R-:W-:Y:S02]  /*2850*/  VIADD R27, R27, 0xca62c1d6 ;  /* 0xca62c1d61b1b7836 */ /* 0x000fe40000000000 */
[----:B------:R-:W-:Y:S02]  /*2860*/  IMAD.IADD R26, R3, 0x1, R26 ;  /* 0x00000001031a7824 */ /* 0x000fe400078e021a */
[----:B------:R-:W-:-:S03]  /*2870*/  VIADD R0, R27, UR9 ;  /* 0x000000091b007c36 */ /* 0x000fc60008000000 */
[----:B------:R-:W-:Y:S02]  /*2880*/  LEA.HI R26, R27, R26, R27, 0x5 ;  /* 0x0000001a1b1a7211 */ /* 0x000fe400078f281b */
[----:B------:R-:W-:-:S03]  /*2890*/  ISETP.GT.U32.AND P0, PT, R0, 0xffff, PT ;  /* 0x0000ffff0000780c */ /* 0x000fc60003f04070 */
[----:B------:R-:W-:-:S05]  /*28a0*/  VIADD R26, R26, 0xca62c1d6 ;  /* 0xca62c1d61a1a7836 */ /* 0x000fca0000000000 */
[----:B------:R-:W-:-:S13]  /*28b0*/  ISETP.NE.OR P0, PT, R26, UR5, P0 ;  /* 0x000000051a007c0c */ /* 0x000fda0008705670 */
[----:B------:R-:W-:Y:S05]  /*28c0*/  @!P0 BRA `(.L_x_4) ;  /* 0x0000000000148947 */ /* 0x000fea0003800000 */
[----:B------:R-:W0:Y:S02]  /*28d0*/  LDC.64 R2, c[0x0][0x380] ;  /* 0x0000e000ff027b82 */ /* 0x000e240000000a00 */
[----:B0-----:R-:W2:Y:S02]  /*28e0*/  LDG.E R2, desc[UR12][R2.64] ;  /* 0x0000000c02027981 */ /* 0x001ea4000c1e1900 */
[----:B--2---:R-:W-:-:S13]  /*28f0*/  ISETP.NE.AND P0, PT, R2, -0x1, PT ;  /* 0xffffffff0200780c */ /* 0x004fda0003f05270 */
[----:B------:R-:W-:Y:S05]  /*2900*/  @!P0 BRA `(.L_x_5) ;  /* 0xffffffd8004c8947 */ /* 0x000fea000383ffff */
[----:B------:R-:W-:Y:S05]  /*2910*/  EXIT ;  /* 0x000000000000794d */ /* 0x000fea0003800000 */
.L_x_4:
[----:B------:R-:W0:Y:S01]  /*2920*/  S2R R21, SR_TID.X ;  /* 0x0000000000157919 */ /* 0x000e220000002100 */
[----:B------:R-:W1:Y:S08]  /*2930*/  LDC.64 R22, c[0x0][0x388] ;  /* 0x0000e200ff167b82 */ /* 0x000e700000000a00 */
[----:B------:R-:W2:Y:S01]  /*2940*/  LDC.64 R2, c[0x0][0x380] ;  /* 0x0000e000ff027b82 */ /* 0x000ea20000000a00 */
[----:B0-----:R-:W-:-:S02]  /*2950*/  IMAD R0, R20, 0x20, R21 ;  /* 0x0000002014007824 */ /* 0x001fc400078e0215 */
[----:B------:R-:W-:Y:S02]  /*2960*/  IMAD R21, R20, 0x20, R21 ;  /* 0x0000002014157824 */ /* 0x000fe400078e0215 */
[----:B------:R-:W-:-:S04]  /*2970*/  IMAD.SHL.U32 R25, R0, 0x10, RZ ;  /* 0x0000001000197824 */ /* 0x000fc800078e00ff */
[----:B-1----:R-:W-:-:S05]  /*2980*/  IMAD.WIDE.U32 R22, R25, 0x4, R22 ;  /* 0x0000000419167825 */ /* 0x002fca00078e0016 */
[----:B------:R-:W-:Y:S04]  /*2990*/  STG.E desc[UR12][R22.64], R16 ;  /* 0x0000001016007986 */ /* 0x000fe8000c10190c */
        /* <DEDUP_REMOVED lines=15> */
[----:B--2---:R-:W-:Y:S01]  /*2a90*/  STG.E desc[UR12][R2.64], R21 ;  /* 0x0000001502007986 */ /* 0x004fe2000c10190c */
[----:B------:R-:W-:Y:S05]  /*2aa0*/  EXIT ;  /* 0x000000000000794d */ /* 0x000fea0003800000 */
.L_x_6:
[----:B------:R-:W-:-:S00]  /*2ab0*/  BRA `(.L_x_6) ;  /* 0xfffffffc00fc7947 */ /* 0x000fc0000383ffff */
[----:B------:R-:W-:-:S00]  /*2ac0*/  NOP ;  /* 0x0000000000007918 */ /* 0x000fc00000000000 */
        /* <DEDUP_REMOVED lines=11> */
.L_x_7:


//--------------------- .nv.shared.reserved.0     --------------------------
	.section	.nv.shared.reserved.0,"aw",@nobits
	.weak		__nv_reservedSMEM_offset_0_alias
	.size		__nv_reservedSMEM_offset_0_alias, 0, 64
	.other		__nv_reservedSMEM_offset_0_alias,@"STO_CUDA_RESERVED_SHARED STV_DEFAULT"
__nv_reservedSMEM_offset_0_alias:
	.zero		0
	.zero		64


//--------------------- .nv.constant0._Z13sha_transformPiPj --------------------------
	.section	.nv.constant0._Z13sha_transformPiPj,"a",@progbits
	.sectionflags	@""
	.align	4
.nv.constant0._Z13sha_transformPiPj:
	.zero		912


//--------------------- SYMBOLS --------------------------

	.type		.nv.reservedSmem.offset0,@object
	.size		.nv.reservedSmem.offset0,0x4
